	.target	sm_90a

	.elftype	@"ET_EXEC"


//--------------------- .note.nv.tkinfo           --------------------------
	.section	.note.nv.tkinfo,"",@"SHT_NOTE"
	.sectionflags	@"SHF_NOTE_NV_TKINFO"
	.tkinfo
        /*0018*/ 	.word	0x00000002
        /*0030*/ 	.string	""
        /*0030*/ 	.string	"ptxas"
        /*0030*/ 	.string	"Cuda compilation tools, release 13.0, V13.0.88"
        /*0030*/ 	.string	"Build cuda_13.0.r13.0/compiler.36424714_0"
        /*0030*/ 	.string	"-arch sm_90a -m 64 "



//--------------------- .note.nv.cuinfo           --------------------------
	.section	.note.nv.cuinfo,"",@"SHT_NOTE"
	.sectionflags	@"SHF_NOTE_NV_CUINFO"
        /*0018*/ 	.short	0x0002
        /*001a*/ 	.short	0x005a
        /*001c*/ 	.short	0x0082
	.zero		2


//--------------------- .nv.info                  --------------------------
	.section	.nv.info,"",@"SHT_CUDA_INFO"
	.align	4


	//----- nvinfo : EIATTR_REGCOUNT
	.align		4
        /*0000*/ 	.byte	0x04, 0x2f
        /*0002*/ 	.short	(.L_12 - .L_11)
	.align		4
.L_11:
        /*0004*/ 	.word	index@(_ZN7cutlass6KernelINS_4gemm6kernel13TrmmUniversalINS1_11threadblock13MmaMultistageINS1_9GemmShapeILi128ELi64ELi16EEENS_9transform11threadblock44PredicatedTileAccessIteratorTriangularMatrixINS_11MatrixShapeILi128ELi16EEEdNS_6layout8RowMajorELi1ENS8_29PitchLinearWarpRakedThreadMapINS_16PitchLinearShapeILi16ELi128EEELi256ENSG_ILi16ELi2EEELi1EEELNS_8SideModeE1ELNS_8FillModeE0ELNS_8DiagTypeE3ENS_5ArrayIdLi1ELb1EEEEENS9_25RegularTileAccessIteratorISC_dNSD_40RowMajorTensorOpMultiplicand64bCrosswiseELi1ESJ_Li8EEELNS_4arch14CacheOperation4KindE0ENSA_INSB_ILi16ELi64EEEdSE_Li0ENS8_31PitchLinearWarpStripedThreadMapINSG_ILi64ELi16EEELi256ESI_Li1EEELSK_1ELSL_1ELSM_0ESO_EENSQ_ISW_dNSD_40RowMajorTensorOpMultiplicandCongruous64bELi0ESZ_Li8EEELSV_0EdSE_NS4_9MmaPolicyINS1_4warp11MmaTensorOpINS6_ILi32ELi32ELi16EEEdSR_dS11_dSE_NS14_17MmaTensorOpPolicyINST_3MmaINS6_ILi8ELi8ELi4EEELi32EdSE_dNSD_11ColumnMajorEdSE_NST_13OpMultiplyAddEEENSB_ILi1ELi1EEEEELi1ELb0EbEENSB_ILi0ELi0EEES1G_Li1EEELi3ELNS1_23SharedMemoryClearOptionE1EbEENS_8epilogue11threadblock8EpilogueIS7_S1F_Li1ENS1L_22PredicatedTileIteratorINS1L_26OutputTileOptimalThreadMapINS1L_15OutputTileShapeILi64ELi8ELi4ELi1ELi1EEENS1P_ILi1ELi4ELi1ELi1ELi4EEELi256ELi1ELi64EEEdLb0ENSD_9NoPermuteELb1EEENS1K_4warp24FragmentIteratorTensorOpIS16_S19_dNSN_IdLi2ELb1EEESE_EENS1V_20TileIteratorTensorOpIS16_S19_dSE_EENS1L_18SharedLoadIteratorINS1S_18CompactedThreadMapEdLi8EEENS1K_6thread17LinearCombinationIdLi1EddLNS24_9ScaleType4KindE0ELNS_15FloatRoundStyleE2EdEENSB_ILi0ELi4EEELi1ELi1EEENS4_30GemmIdentityThreadblockSwizzleILi1EEELSK_1ELSL_1ELSM_0EEEEEvNT_6ParamsE)
        /*0008*/ 	.word	0x0000008c


	//----- nvinfo : EIATTR_FRAME_SIZE
	.align		4
.L_12:
        /*000c*/ 	.byte	0x04, 0x11
        /*000e*/ 	.short	(.L_14 - .L_13)
	.align		4
.L_13:
        /*0010*/ 	.word	index@(_ZN7cutlass6KernelINS_4gemm6kernel13TrmmUniversalINS1_11threadblock13MmaMultistageINS1_9GemmShapeILi128ELi64ELi16EEENS_9transform11threadblock44PredicatedTileAccessIteratorTriangularMatrixINS_11MatrixShapeILi128ELi16EEEdNS_6layout8RowMajorELi1ENS8_29PitchLinearWarpRakedThreadMapINS_16PitchLinearShapeILi16ELi128EEELi256ENSG_ILi16ELi2EEELi1EEELNS_8SideModeE1ELNS_8FillModeE0ELNS_8DiagTypeE3ENS_5ArrayIdLi1ELb1EEEEENS9_25RegularTileAccessIteratorISC_dNSD_40RowMajorTensorOpMultiplicand64bCrosswiseELi1ESJ_Li8EEELNS_4arch14CacheOperation4KindE0ENSA_INSB_ILi16ELi64EEEdSE_Li0ENS8_31PitchLinearWarpStripedThreadMapINSG_ILi64ELi16EEELi256ESI_Li1EEELSK_1ELSL_1ELSM_0ESO_EENSQ_ISW_dNSD_40RowMajorTensorOpMultiplicandCongruous64bELi0ESZ_Li8EEELSV_0EdSE_NS4_9MmaPolicyINS1_4warp11MmaTensorOpINS6_ILi32ELi32ELi16EEEdSR_dS11_dSE_NS14_17MmaTensorOpPolicyINST_3MmaINS6_ILi8ELi8ELi4EEELi32EdSE_dNSD_11ColumnMajorEdSE_NST_13OpMultiplyAddEEENSB_ILi1ELi1EEEEELi1ELb0EbEENSB_ILi0ELi0EEES1G_Li1EEELi3ELNS1_23SharedMemoryClearOptionE1EbEENS_8epilogue11threadblock8EpilogueIS7_S1F_Li1ENS1L_22PredicatedTileIteratorINS1L_26OutputTileOptimalThreadMapINS1L_15OutputTileShapeILi64ELi8ELi4ELi1ELi1EEENS1P_ILi1ELi4ELi1ELi1ELi4EEELi256ELi1ELi64EEEdLb0ENSD_9NoPermuteELb1EEENS1K_4warp24FragmentIteratorTensorOpIS16_S19_dNSN_IdLi2ELb1EEESE_EENS1V_20TileIteratorTensorOpIS16_S19_dSE_EENS1L_18SharedLoadIteratorINS1S_18CompactedThreadMapEdLi8EEENS1K_6thread17LinearCombinationIdLi1EddLNS24_9ScaleType4KindE0ELNS_15FloatRoundStyleE2EdEENSB_ILi0ELi4EEELi1ELi1EEENS4_30GemmIdentityThreadblockSwizzleILi1EEELSK_1ELSL_1ELSM_0EEEEEvNT_6ParamsE)
        /*0014*/ 	.word	0x00000000


	//----- nvinfo : EIATTR_MIN_STACK_SIZE
	.align		4
.L_14:
        /*0018*/ 	.byte	0x04, 0x12
        /*001a*/ 	.short	(.L_16 - .L_15)
	.align		4
.L_15:
        /*001c*/ 	.word	index@(_ZN7cutlass6KernelINS_4gemm6kernel13TrmmUniversalINS1_11threadblock13MmaMultistageINS1_9GemmShapeILi128ELi64ELi16EEENS_9transform11threadblock44PredicatedTileAccessIteratorTriangularMatrixINS_11MatrixShapeILi128ELi16EEEdNS_6layout8RowMajorELi1ENS8_29PitchLinearWarpRakedThreadMapINS_16PitchLinearShapeILi16ELi128EEELi256ENSG_ILi16ELi2EEELi1EEELNS_8SideModeE1ELNS_8FillModeE0ELNS_8DiagTypeE3ENS_5ArrayIdLi1ELb1EEEEENS9_25RegularTileAccessIteratorISC_dNSD_40RowMajorTensorOpMultiplicand64bCrosswiseELi1ESJ_Li8EEELNS_4arch14CacheOperation4KindE0ENSA_INSB_ILi16ELi64EEEdSE_Li0ENS8_31PitchLinearWarpStripedThreadMapINSG_ILi64ELi16EEELi256ESI_Li1EEELSK_1ELSL_1ELSM_0ESO_EENSQ_ISW_dNSD_40RowMajorTensorOpMultiplicandCongruous64bELi0ESZ_Li8EEELSV_0EdSE_NS4_9MmaPolicyINS1_4warp11MmaTensorOpINS6_ILi32ELi32ELi16EEEdSR_dS11_dSE_NS14_17MmaTensorOpPolicyINST_3MmaINS6_ILi8ELi8ELi4EEELi32EdSE_dNSD_11ColumnMajorEdSE_NST_13OpMultiplyAddEEENSB_ILi1ELi1EEEEELi1ELb0EbEENSB_ILi0ELi0EEES1G_Li1EEELi3ELNS1_23SharedMemoryClearOptionE1EbEENS_8epilogue11threadblock8EpilogueIS7_S1F_Li1ENS1L_22PredicatedTileIteratorINS1L_26OutputTileOptimalThreadMapINS1L_15OutputTileShapeILi64ELi8ELi4ELi1ELi1EEENS1P_ILi1ELi4ELi1ELi1ELi4EEELi256ELi1ELi64EEEdLb0ENSD_9NoPermuteELb1EEENS1K_4warp24FragmentIteratorTensorOpIS16_S19_dNSN_IdLi2ELb1EEESE_EENS1V_20TileIteratorTensorOpIS16_S19_dSE_EENS1L_18SharedLoadIteratorINS1S_18CompactedThreadMapEdLi8EEENS1K_6thread17LinearCombinationIdLi1EddLNS24_9ScaleType4KindE0ELNS_15FloatRoundStyleE2EdEENSB_ILi0ELi4EEELi1ELi1EEENS4_30GemmIdentityThreadblockSwizzleILi1EEELSK_1ELSL_1ELSM_0EEEEEvNT_6ParamsE)
        /*0020*/ 	.word	0x00000000
.L_16:


//--------------------- .nv.compat                --------------------------
	.section	.nv.compat,"",@"SHT_CUDA_COMPAT_INFO"
	.align	4
        /*0000*/ 	.byte	0x02, 0x09, 0x01, 0x00, 0x02, 0x02, 0x01, 0x00, 0x02, 0x05, 0x05, 0x00, 0x03, 0x07, 0x01, 0x01
        /*0010*/ 	.byte	0x02, 0x03, 0x00, 0x00, 0x02, 0x06, 0x01, 0x00, 0x04, 0x0b, 0x08, 0x00, 0x00, 0x00, 0x00, 0x00
        /*0020*/ 	.byte	0x00, 0x00, 0x00, 0x00


//--------------------- .nv.info._ZN7cutlass6KernelINS_4gemm6kernel13TrmmUniversalINS1_11threadblock13MmaMultistageINS1_9GemmShapeILi128ELi64ELi16EEENS_9transform11threadblock44PredicatedTileAccessIteratorTriangularMatrixINS_11MatrixShapeILi128ELi16EEEdNS_6layout8RowMajorELi1ENS8_29PitchLinearWarpRakedThreadMapINS_16PitchLinearShapeILi16ELi128EEELi256ENSG_ILi16ELi2EEELi1EEELNS_8SideModeE1ELNS_8FillModeE0ELNS_8DiagTypeE3ENS_5ArrayIdLi1ELb1EEEEENS9_25RegularTileAccessIteratorISC_dNSD_40RowMajorTensorOpMultiplicand64bCrosswiseELi1ESJ_Li8EEELNS_4arch14CacheOperation4KindE0ENSA_INSB_ILi16ELi64EEEdSE_Li0ENS8_31PitchLinearWarpStripedThreadMapINSG_ILi64ELi16EEELi256ESI_Li1EEELSK_1ELSL_1ELSM_0ESO_EENSQ_ISW_dNSD_40RowMajorTensorOpMultiplicandCongruous64bELi0ESZ_Li8EEELSV_0EdSE_NS4_9MmaPolicyINS1_4warp11MmaTensorOpINS6_ILi32ELi32ELi16EEEdSR_dS11_dSE_NS14_17MmaTensorOpPolicyINST_3MmaINS6_ILi8ELi8ELi4EEELi32EdSE_dNSD_11ColumnMajorEdSE_NST_13OpMultiplyAddEEENSB_ILi1ELi1EEEEELi1ELb0EbEENSB_ILi0ELi0EEES1G_Li1EEELi3ELNS1_23SharedMemoryClearOptionE1EbEENS_8epilogue11threadblock8EpilogueIS7_S1F_Li1ENS1L_22PredicatedTileIteratorINS1L_26OutputTileOptimalThreadMapINS1L_15OutputTileShapeILi64ELi8ELi4ELi1ELi1EEENS1P_ILi1ELi4ELi1ELi1ELi4EEELi256ELi1ELi64EEEdLb0ENSD_9NoPermuteELb1EEENS1K_4warp24FragmentIteratorTensorOpIS16_S19_dNSN_IdLi2ELb1EEESE_EENS1V_20TileIteratorTensorOpIS16_S19_dSE_EENS1L_18SharedLoadIteratorINS1S_18CompactedThreadMapEdLi8EEENS1K_6thread17LinearCombinationIdLi1EddLNS24_9ScaleType4KindE0ELNS_15FloatRoundStyleE2EdEENSB_ILi0ELi4EEELi1ELi1EEENS4_30GemmIdentityThreadblockSwizzleILi1EEELSK_1ELSL_1ELSM_0EEEEEvNT_6ParamsE --------------------------
	.section	.nv.info._ZN7cutlass6KernelINS_4gemm6kernel13TrmmUniversalINS1_11threadblock13MmaMultistageINS1_9GemmShapeILi128ELi64ELi16EEENS_9transform11threadblock44PredicatedTileAccessIteratorTriangularMatrixINS_11MatrixShapeILi128ELi16EEEdNS_6layout8RowMajorELi1ENS8_29PitchLinearWarpRakedThreadMapINS_16PitchLinearShapeILi16ELi128EEELi256ENSG_ILi16ELi2EEELi1EEELNS_8SideModeE1ELNS_8FillModeE0ELNS_8DiagTypeE3ENS_5ArrayIdLi1ELb1EEEEENS9_25RegularTileAccessIteratorISC_dNSD_40RowMajorTensorOpMultiplicand64bCrosswiseELi1ESJ_Li8EEELNS_4arch14CacheOperation4KindE0ENSA_INSB_ILi16ELi64EEEdSE_Li0ENS8_31PitchLinearWarpStripedThreadMapINSG_ILi64ELi16EEELi256ESI_Li1EEELSK_1ELSL_1ELSM_0ESO_EENSQ_ISW_dNSD_40RowMajorTensorOpMultiplicandCongruous64bELi0ESZ_Li8EEELSV_0EdSE_NS4_9MmaPolicyINS1_4warp11MmaTensorOpINS6_ILi32ELi32ELi16EEEdSR_dS11_dSE_NS14_17MmaTensorOpPolicyINST_3MmaINS6_ILi8ELi8ELi4EEELi32EdSE_dNSD_11ColumnMajorEdSE_NST_13OpMultiplyAddEEENSB_ILi1ELi1EEEEELi1ELb0EbEENSB_ILi0ELi0EEES1G_Li1EEELi3ELNS1_23SharedMemoryClearOptionE1EbEENS_8epilogue11threadblock8EpilogueIS7_S1F_Li1ENS1L_22PredicatedTileIteratorINS1L_26OutputTileOptimalThreadMapINS1L_15OutputTileShapeILi64ELi8ELi4ELi1ELi1EEENS1P_ILi1ELi4ELi1ELi1ELi4EEELi256ELi1ELi64EEEdLb0ENSD_9NoPermuteELb1EEENS1K_4warp24FragmentIteratorTensorOpIS16_S19_dNSN_IdLi2ELb1EEESE_EENS1V_20TileIteratorTensorOpIS16_S19_dSE_EENS1L_18SharedLoadIteratorINS1S_18CompactedThreadMapEdLi8EEENS1K_6thread17LinearCombinationIdLi1EddLNS24_9ScaleType4KindE0ELNS_15FloatRoundStyleE2EdEENSB_ILi0ELi4EEELi1ELi1EEENS4_30GemmIdentityThreadblockSwizzleILi1EEELSK_1ELSL_1ELSM_0EEEEEvNT_6ParamsE,"",@"SHT_CUDA_INFO"
	.sectionflags	@""
	.align	4


	//----- nvinfo : EIATTR_CUDA_API_VERSION
	.align		4
        /*0000*/ 	.byte	0x04, 0x37
        /*0002*/ 	.short	(.L_18 - .L_17)
.L_17:
        /*0004*/ 	.word	0x00000082


	//----- nvinfo : EIATTR_KPARAM_INFO
	.align		4
.L_18:
        /*0008*/ 	.byte	0x04, 0x17
        /*000a*/ 	.short	(.L_20 - .L_19)
.L_19:
        /*000c*/ 	.word	0x00000000
        /*0010*/ 	.short	0x0000
        /*0012*/ 	.short	0x0000
        /*0014*/ 	.byte	0x00, 0xf0, 0xa1, 0x04


	//----- nvinfo : EIATTR_SPARSE_MMA_MASK
	.align		4
.L_20:
        /*0018*/ 	.byte	0x03, 0x50
        /*001a*/ 	.short	0x0000


	//----- nvinfo : EIATTR_MAXREG_COUNT
	.align		4
        /*001c*/ 	.byte	0x03, 0x1b
        /*001e*/ 	.short	0x00ff


	//----- nvinfo : EIATTR_NUM_BARRIERS
	.align		4
        /*0020*/ 	.byte	0x02, 0x4c
        /*0022*/ 	.byte	0x01
	.zero		1


	//----- nvinfo : EIATTR_MERCURY_ISA_VERSION
	.align		4
        /*0024*/ 	.byte	0x03, 0x5f
        /*0026*/ 	.short	0x0101


	//----- nvinfo : EIATTR_COOP_GROUP_MASK_REGIDS
	.align		4
        /*0028*/ 	.byte	0x04, 0x29
        /*002a*/ 	.short	(.L_22 - .L_21)


	//   ....[0]....
.L_21:
        /*002c*/ 	.word	0xffffffff


	//----- nvinfo : EIATTR_COOP_GROUP_INSTR_OFFSETS
	.align		4
.L_22:
        /*0030*/ 	.byte	0x04, 0x28
        /*0032*/ 	.short	(.L_24 - .L_23)


	//   ....[0]....
.L_23:
        /*0034*/ 	.word	0x000023f0


	//----- nvinfo : EIATTR_EXIT_INSTR_OFFSETS
	.align		4
.L_24:
        /*0038*/ 	.byte	0x04, 0x1c
        /*003a*/ 	.short	(.L_26 - .L_25)


	//   ....[0]....
.L_25:
        /*003c*/ 	.word	0x000000f0


	//   ....[1]....
        /*0040*/ 	.word	0x00006d60


	//   ....[2]....
        /*0044*/ 	.word	0x00006d90


	//   ....[3]....
        /*0048*/ 	.word	0x00006e20


	//   ....[4]....
        /*004c*/ 	.word	0x00006f80


	//----- nvinfo : EIATTR_CRS_STACK_SIZE
	.align		4
.L_26:
        /*0050*/ 	.byte	0x04, 0x1e
        /*0052*/ 	.short	(.L_28 - .L_27)
.L_27:
        /*0054*/ 	.word	0x00000000


	//----- nvinfo : EIATTR_CBANK_PARAM_SIZE
	.align		4
.L_28:
        /*0058*/ 	.byte	0x03, 0x19
        /*005a*/ 	.short	0x0128


	//----- nvinfo : EIATTR_PARAM_CBANK
	.align		4
        /*005c*/ 	.byte	0x04, 0x0a
        /*005e*/ 	.short	(.L_30 - .L_29)
	.align		4
.L_29:
        /*0060*/ 	.word	index@(.nv.constant0._ZN7cutlass6KernelINS_4gemm6kernel13TrmmUniversalINS1_11threadblock13MmaMultistageINS1_9GemmShapeILi128ELi64ELi16EEENS_9transform11threadblock44PredicatedTileAccessIteratorTriangularMatrixINS_11MatrixShapeILi128ELi16EEEdNS_6layout8RowMajorELi1ENS8_29PitchLinearWarpRakedThreadMapINS_16PitchLinearShapeILi16ELi128EEELi256ENSG_ILi16ELi2EEELi1EEELNS_8SideModeE1ELNS_8FillModeE0ELNS_8DiagTypeE3ENS_5ArrayIdLi1ELb1EEEEENS9_25RegularTileAccessIteratorISC_dNSD_40RowMajorTensorOpMultiplicand64bCrosswiseELi1ESJ_Li8EEELNS_4arch14CacheOperation4KindE0ENSA_INSB_ILi16ELi64EEEdSE_Li0ENS8_31PitchLinearWarpStripedThreadMapINSG_ILi64ELi16EEELi256ESI_Li1EEELSK_1ELSL_1ELSM_0ESO_EENSQ_ISW_dNSD_40RowMajorTensorOpMultiplicandCongruous64bELi0ESZ_Li8EEELSV_0EdSE_NS4_9MmaPolicyINS1_4warp11MmaTensorOpINS6_ILi32ELi32ELi16EEEdSR_dS11_dSE_NS14_17MmaTensorOpPolicyINST_3MmaINS6_ILi8ELi8ELi4EEELi32EdSE_dNSD_11ColumnMajorEdSE_NST_13OpMultiplyAddEEENSB_ILi1ELi1EEEEELi1ELb0EbEENSB_ILi0ELi0EEES1G_Li1EEELi3ELNS1_23SharedMemoryClearOptionE1EbEENS_8epilogue11threadblock8EpilogueIS7_S1F_Li1ENS1L_22PredicatedTileIteratorINS1L_26OutputTileOptimalThreadMapINS1L_15OutputTileShapeILi64ELi8ELi4ELi1ELi1EEENS1P_ILi1ELi4ELi1ELi1ELi4EEELi256ELi1ELi64EEEdLb0ENSD_9NoPermuteELb1EEENS1K_4warp24FragmentIteratorTensorOpIS16_S19_dNSN_IdLi2ELb1EEESE_EENS1V_20TileIteratorTensorOpIS16_S19_dSE_EENS1L_18SharedLoadIteratorINS1S_18CompactedThreadMapEdLi8EEENS1K_6thread17LinearCombinationIdLi1EddLNS24_9ScaleType4KindE0ELNS_15FloatRoundStyleE2EdEENSB_ILi0ELi4EEELi1ELi1EEENS4_30GemmIdentityThreadblockSwizzleILi1EEELSK_1ELSL_1ELSM_0EEEEEvNT_6ParamsE)
        /*0064*/ 	.short	0x0210
        /*0066*/ 	.short	0x0128


	//----- nvinfo : EIATTR_SW_WAR
	.align		4
.L_30:
        /*0068*/ 	.byte	0x04, 0x36
        /*006a*/ 	.short	(.L_32 - .L_31)
.L_31:
        /*006c*/ 	.word	0x00000008
.L_32:


//--------------------- .nv.callgraph             --------------------------
	.section	.nv.callgraph,"",@"SHT_CUDA_CALLGRAPH"
	.align	4
	.sectionentsize	8
	.align		4
        /*0000*/ 	.word	0x00000000
	.align		4
        /*0004*/ 	.word	0xffffffff
	.align		4
        /*0008*/ 	.word	0x00000000
	.align		4
        /*000c*/ 	.word	0xfffffffe
	.align		4
        /*0010*/ 	.word	0x00000000
	.align		4
        /*0014*/ 	.word	0xfffffffd
	.align		4
        /*0018*/ 	.word	0x00000000
	.align		4
        /*001c*/ 	.word	0xfffffffc


//--------------------- .nv.constant4             --------------------------
	.section	.nv.constant4,"a",@progbits
	.align	8
	.align		8
.nv.constant4:
        /*0000*/ 	.dword	_ZN39_INTERNAL_c15f3b9d_4_k_cu_8f2a26e3_33684cuda3std3__45__cpo5beginE
	.align		8
        /*0008*/ 	.dword	_ZN39_INTERNAL_c15f3b9d_4_k_cu_8f2a26e3_33684cuda3std3__45__cpo3endE
	.align		8
        /*0010*/ 	.dword	_ZN39_INTERNAL_c15f3b9d_4_k_cu_8f2a26e3_33684cuda3std3__45__cpo6cbeginE
	.align		8
        /*0018*/ 	.dword	_ZN39_INTERNAL_c15f3b9d_4_k_cu_8f2a26e3_33684cuda3std3__45__cpo4cendE
	.align		8
        /*0020*/ 	.dword	_ZN39_INTERNAL_c15f3b9d_4_k_cu_8f2a26e3_33684cuda3std3__441_GLOBAL__N__c15f3b9d_4_k_cu_8f2a26e3_33686ignoreE
	.align		8
        /*0028*/ 	.dword	_ZN39_INTERNAL_c15f3b9d_4_k_cu_8f2a26e3_33684cuda3std3__419piecewise_constructE
	.align		8
        /*0030*/ 	.dword	_ZN39_INTERNAL_c15f3b9d_4_k_cu_8f2a26e3_33684cuda3std3__48in_placeE
	.align		8
        /*0038*/ 	.dword	_ZN39_INTERNAL_c15f3b9d_4_k_cu_8f2a26e3_33684cuda3std6ranges3__45__cpo4swapE
	.align		8
        /*0040*/ 	.dword	_ZN39_INTERNAL_c15f3b9d_4_k_cu_8f2a26e3_33684cuda3std6ranges3__45__cpo9iter_moveE
	.align		8
        /*0048*/ 	.dword	_ZN39_INTERNAL_c15f3b9d_4_k_cu_8f2a26e3_33684cute7productE
	.align		8
        /*0050*/ 	.dword	_ZN39_INTERNAL_c15f3b9d_4_k_cu_8f2a26e3_33684cute1_E


//--------------------- .text._ZN7cutlass6KernelINS_4gemm6kernel13TrmmUniversalINS1_11threadblock13MmaMultistageINS1_9GemmShapeILi128ELi64ELi16EEENS_9transform11threadblock44PredicatedTileAccessIteratorTriangularMatrixINS_11MatrixShapeILi128ELi16EEEdNS_6layout8RowMajorELi1ENS8_29PitchLinearWarpRakedThreadMapINS_16PitchLinearShapeILi16ELi128EEELi256ENSG_ILi16ELi2EEELi1EEELNS_8SideModeE1ELNS_8FillModeE0ELNS_8DiagTypeE3ENS_5ArrayIdLi1ELb1EEEEENS9_25RegularTileAccessIteratorISC_dNSD_40RowMajorTensorOpMultiplicand64bCrosswiseELi1ESJ_Li8EEELNS_4arch14CacheOperation4KindE0ENSA_INSB_ILi16ELi64EEEdSE_Li0ENS8_31PitchLinearWarpStripedThreadMapINSG_ILi64ELi16EEELi256ESI_Li1EEELSK_1ELSL_1ELSM_0ESO_EENSQ_ISW_dNSD_40RowMajorTensorOpMultiplicandCongruous64bELi0ESZ_Li8EEELSV_0EdSE_NS4_9MmaPolicyINS1_4warp11MmaTensorOpINS6_ILi32ELi32ELi16EEEdSR_dS11_dSE_NS14_17MmaTensorOpPolicyINST_3MmaINS6_ILi8ELi8ELi4EEELi32EdSE_dNSD_11ColumnMajorEdSE_NST_13OpMultiplyAddEEENSB_ILi1ELi1EEEEELi1ELb0EbEENSB_ILi0ELi0EEES1G_Li1EEELi3ELNS1_23SharedMemoryClearOptionE1EbEENS_8epilogue11threadblock8EpilogueIS7_S1F_Li1ENS1L_22PredicatedTileIteratorINS1L_26OutputTileOptimalThreadMapINS1L_15OutputTileShapeILi64ELi8ELi4ELi1ELi1EEENS1P_ILi1ELi4ELi1ELi1ELi4EEELi256ELi1ELi64EEEdLb0ENSD_9NoPermuteELb1EEENS1K_4warp24FragmentIteratorTensorOpIS16_S19_dNSN_IdLi2ELb1EEESE_EENS1V_20TileIteratorTensorOpIS16_S19_dSE_EENS1L_18SharedLoadIteratorINS1S_18CompactedThreadMapEdLi8EEENS1K_6thread17LinearCombinationIdLi1EddLNS24_9ScaleType4KindE0ELNS_15FloatRoundStyleE2EdEENSB_ILi0ELi4EEELi1ELi1EEENS4_30GemmIdentityThreadblockSwizzleILi1EEELSK_1ELSL_1ELSM_0EEEEEvNT_6ParamsE --------------------------
	.section	.text._ZN7cutlass6KernelINS_4gemm6kernel13TrmmUniversalINS1_11threadblock13MmaMultistageINS1_9GemmShapeILi128ELi64ELi16EEENS_9transform11threadblock44PredicatedTileAccessIteratorTriangularMatrixINS_11MatrixShapeILi128ELi16EEEdNS_6layout8RowMajorELi1ENS8_29PitchLinearWarpRakedThreadMapINS_16PitchLinearShapeILi16ELi128EEELi256ENSG_ILi16ELi2EEELi1EEELNS_8SideModeE1ELNS_8FillModeE0ELNS_8DiagTypeE3ENS_5ArrayIdLi1ELb1EEEEENS9_25RegularTileAccessIteratorISC_dNSD_40RowMajorTensorOpMultiplicand64bCrosswiseELi1ESJ_Li8EEELNS_4arch14CacheOperation4KindE0ENSA_INSB_ILi16ELi64EEEdSE_Li0ENS8_31PitchLinearWarpStripedThreadMapINSG_ILi64ELi16EEELi256ESI_Li1EEELSK_1ELSL_1ELSM_0ESO_EENSQ_ISW_dNSD_40RowMajorTensorOpMultiplicandCongruous64bELi0ESZ_Li8EEELSV_0EdSE_NS4_9MmaPolicyINS1_4warp11MmaTensorOpINS6_ILi32ELi32ELi16EEEdSR_dS11_dSE_NS14_17MmaTensorOpPolicyINST_3MmaINS6_ILi8ELi8ELi4EEELi32EdSE_dNSD_11ColumnMajorEdSE_NST_13OpMultiplyAddEEENSB_ILi1ELi1EEEEELi1ELb0EbEENSB_ILi0ELi0EEES1G_Li1EEELi3ELNS1_23SharedMemoryClearOptionE1EbEENS_8epilogue11threadblock8EpilogueIS7_S1F_Li1ENS1L_22PredicatedTileIteratorINS1L_26OutputTileOptimalThreadMapINS1L_15OutputTileShapeILi64ELi8ELi4ELi1ELi1EEENS1P_ILi1ELi4ELi1ELi1ELi4EEELi256ELi1ELi64EEEdLb0ENSD_9NoPermuteELb1EEENS1K_4warp24FragmentIteratorTensorOpIS16_S19_dNSN_IdLi2ELb1EEESE_EENS1V_20TileIteratorTensorOpIS16_S19_dSE_EENS1L_18SharedLoadIteratorINS1S_18CompactedThreadMapEdLi8EEENS1K_6thread17LinearCombinationIdLi1EddLNS24_9ScaleType4KindE0ELNS_15FloatRoundStyleE2EdEENSB_ILi0ELi4EEELi1ELi1EEENS4_30GemmIdentityThreadblockSwizzleILi1EEELSK_1ELSL_1ELSM_0EEEEEvNT_6ParamsE,"ax",@progbits
	.align	128
.text._ZN7cutlass6KernelINS_4gemm6kernel13TrmmUniversalINS1_11threadblock13MmaMultistageINS1_9GemmShapeILi128ELi64ELi16EEENS_9transform11threadblock44PredicatedTileAccessIteratorTriangularMatrixINS_11MatrixShapeILi128ELi16EEEdNS_6layout8RowMajorELi1ENS8_29PitchLinearWarpRakedThreadMapINS_16PitchLinearShapeILi16ELi128EEELi256ENSG_ILi16ELi2EEELi1EEELNS_8SideModeE1ELNS_8FillModeE0ELNS_8DiagTypeE3ENS_5ArrayIdLi1ELb1EEEEENS9_25RegularTileAccessIteratorISC_dNSD_40RowMajorTensorOpMultiplicand64bCrosswiseELi1ESJ_Li8EEELNS_4arch14CacheOperation4KindE0ENSA_INSB_ILi16ELi64EEEdSE_Li0ENS8_31PitchLinearWarpStripedThreadMapINSG_ILi64ELi16EEELi256ESI_Li1EEELSK_1ELSL_1ELSM_0ESO_EENSQ_ISW_dNSD_40RowMajorTensorOpMultiplicandCongruous64bELi0ESZ_Li8EEELSV_0EdSE_NS4_9MmaPolicyINS1_4warp11MmaTensorOpINS6_ILi32ELi32ELi16EEEdSR_dS11_dSE_NS14_17MmaTensorOpPolicyINST_3MmaINS6_ILi8ELi8ELi4EEELi32EdSE_dNSD_11ColumnMajorEdSE_NST_13OpMultiplyAddEEENSB_ILi1ELi1EEEEELi1ELb0EbEENSB_ILi0ELi0EEES1G_Li1EEELi3ELNS1_23SharedMemoryClearOptionE1EbEENS_8epilogue11threadblock8EpilogueIS7_S1F_Li1ENS1L_22PredicatedTileIteratorINS1L_26OutputTileOptimalThreadMapINS1L_15OutputTileShapeILi64ELi8ELi4ELi1ELi1EEENS1P_ILi1ELi4ELi1ELi1ELi4EEELi256ELi1ELi64EEEdLb0ENSD_9NoPermuteELb1EEENS1K_4warp24FragmentIteratorTensorOpIS16_S19_dNSN_IdLi2ELb1EEESE_EENS1V_20TileIteratorTensorOpIS16_S19_dSE_EENS1L_18SharedLoadIteratorINS1S_18CompactedThreadMapEdLi8EEENS1K_6thread17LinearCombinationIdLi1EddLNS24_9ScaleType4KindE0ELNS_15FloatRoundStyleE2EdEENSB_ILi0ELi4EEELi1ELi1EEENS4_30GemmIdentityThreadblockSwizzleILi1EEELSK_1ELSL_1ELSM_0EEEEEvNT_6ParamsE:
        .type           _ZN7cutlass6KernelINS_4gemm6kernel13TrmmUniversalINS1_11threadblock13MmaMultistageINS1_9GemmShapeILi128ELi64ELi16EEENS_9transform11threadblock44PredicatedTileAccessIteratorTriangularMatrixINS_11MatrixShapeILi128ELi16EEEdNS_6layout8RowMajorELi1ENS8_29PitchLinearWarpRakedThreadMapINS_16PitchLinearShapeILi16ELi128EEELi256ENSG_ILi16ELi2EEELi1EEELNS_8SideModeE1ELNS_8FillModeE0ELNS_8DiagTypeE3ENS_5ArrayIdLi1ELb1EEEEENS9_25RegularTileAccessIteratorISC_dNSD_40RowMajorTensorOpMultiplicand64bCrosswiseELi1ESJ_Li8EEELNS_4arch14CacheOperation4KindE0ENSA_INSB_ILi16ELi64EEEdSE_Li0ENS8_31PitchLinearWarpStripedThreadMapINSG_ILi64ELi16EEELi256ESI_Li1EEELSK_1ELSL_1ELSM_0ESO_EENSQ_ISW_dNSD_40RowMajorTensorOpMultiplicandCongruous64bELi0ESZ_Li8EEELSV_0EdSE_NS4_9MmaPolicyINS1_4warp11MmaTensorOpINS6_ILi32ELi32ELi16EEEdSR_dS11_dSE_NS14_17MmaTensorOpPolicyINST_3MmaINS6_ILi8ELi8ELi4EEELi32EdSE_dNSD_11ColumnMajorEdSE_NST_13OpMultiplyAddEEENSB_ILi1ELi1EEEEELi1ELb0EbEENSB_ILi0ELi0EEES1G_Li1EEELi3ELNS1_23SharedMemoryClearOptionE1EbEENS_8epilogue11threadblock8EpilogueIS7_S1F_Li1ENS1L_22PredicatedTileIteratorINS1L_26OutputTileOptimalThreadMapINS1L_15OutputTileShapeILi64ELi8ELi4ELi1ELi1EEENS1P_ILi1ELi4ELi1ELi1ELi4EEELi256ELi1ELi64EEEdLb0ENSD_9NoPermuteELb1EEENS1K_4warp24FragmentIteratorTensorOpIS16_S19_dNSN_IdLi2ELb1EEESE_EENS1V_20TileIteratorTensorOpIS16_S19_dSE_EENS1L_18SharedLoadIteratorINS1S_18CompactedThreadMapEdLi8EEENS1K_6thread17LinearCombinationIdLi1EddLNS24_9ScaleType4KindE0ELNS_15FloatRoundStyleE2EdEENSB_ILi0ELi4EEELi1ELi1EEENS4_30GemmIdentityThreadblockSwizzleILi1EEELSK_1ELSL_1ELSM_0EEEEEvNT_6ParamsE,@function
        .size           _ZN7cutlass6KernelINS_4gemm6kernel13TrmmUniversalINS1_11threadblock13MmaMultistageINS1_9GemmShapeILi128ELi64ELi16EEENS_9transform11threadblock44PredicatedTileAccessIteratorTriangularMatrixINS_11MatrixShapeILi128ELi16EEEdNS_6layout8RowMajorELi1ENS8_29PitchLinearWarpRakedThreadMapINS_16PitchLinearShapeILi16ELi128EEELi256ENSG_ILi16ELi2EEELi1EEELNS_8SideModeE1ELNS_8FillModeE0ELNS_8DiagTypeE3ENS_5ArrayIdLi1ELb1EEEEENS9_25RegularTileAccessIteratorISC_dNSD_40RowMajorTensorOpMultiplicand64bCrosswiseELi1ESJ_Li8EEELNS_4arch14CacheOperation4KindE0ENSA_INSB_ILi16ELi64EEEdSE_Li0ENS8_31PitchLinearWarpStripedThreadMapINSG_ILi64ELi16EEELi256ESI_Li1EEELSK_1ELSL_1ELSM_0ESO_EENSQ_ISW_dNSD_40RowMajorTensorOpMultiplicandCongruous64bELi0ESZ_Li8EEELSV_0EdSE_NS4_9MmaPolicyINS1_4warp11MmaTensorOpINS6_ILi32ELi32ELi16EEEdSR_dS11_dSE_NS14_17MmaTensorOpPolicyINST_3MmaINS6_ILi8ELi8ELi4EEELi32EdSE_dNSD_11ColumnMajorEdSE_NST_13OpMultiplyAddEEENSB_ILi1ELi1EEEEELi1ELb0EbEENSB_ILi0ELi0EEES1G_Li1EEELi3ELNS1_23SharedMemoryClearOptionE1EbEENS_8epilogue11threadblock8EpilogueIS7_S1F_Li1ENS1L_22PredicatedTileIteratorINS1L_26OutputTileOptimalThreadMapINS1L_15OutputTileShapeILi64ELi8ELi4ELi1ELi1EEENS1P_ILi1ELi4ELi1ELi1ELi4EEELi256ELi1ELi64EEEdLb0ENSD_9NoPermuteELb1EEENS1K_4warp24FragmentIteratorTensorOpIS16_S19_dNSN_IdLi2ELb1EEESE_EENS1V_20TileIteratorTensorOpIS16_S19_dSE_EENS1L_18SharedLoadIteratorINS1S_18CompactedThreadMapEdLi8EEENS1K_6thread17LinearCombinationIdLi1EddLNS24_9ScaleType4KindE0ELNS_15FloatRoundStyleE2EdEENSB_ILi0ELi4EEELi1ELi1EEENS4_30GemmIdentityThreadblockSwizzleILi1EEELSK_1ELSL_1ELSM_0EEEEEvNT_6ParamsE,(.L_x_83 - _ZN7cutlass6KernelINS_4gemm6kernel13TrmmUniversalINS1_11threadblock13MmaMultistageINS1_9GemmShapeILi128ELi64ELi16EEENS_9transform11threadblock44PredicatedTileAccessIteratorTriangularMatrixINS_11MatrixShapeILi128ELi16EEEdNS_6layout8RowMajorELi1ENS8_29PitchLinearWarpRakedThreadMapINS_16PitchLinearShapeILi16ELi128EEELi256ENSG_ILi16ELi2EEELi1EEELNS_8SideModeE1ELNS_8FillModeE0ELNS_8DiagTypeE3ENS_5ArrayIdLi1ELb1EEEEENS9_25RegularTileAccessIteratorISC_dNSD_40RowMajorTensorOpMultiplicand64bCrosswiseELi1ESJ_Li8EEELNS_4arch14CacheOperation4KindE0ENSA_INSB_ILi16ELi64EEEdSE_Li0ENS8_31PitchLinearWarpStripedThreadMapINSG_ILi64ELi16EEELi256ESI_Li1EEELSK_1ELSL_1ELSM_0ESO_EENSQ_ISW_dNSD_40RowMajorTensorOpMultiplicandCongruous64bELi0ESZ_Li8EEELSV_0EdSE_NS4_9MmaPolicyINS1_4warp11MmaTensorOpINS6_ILi32ELi32ELi16EEEdSR_dS11_dSE_NS14_17MmaTensorOpPolicyINST_3MmaINS6_ILi8ELi8ELi4EEELi32EdSE_dNSD_11ColumnMajorEdSE_NST_13OpMultiplyAddEEENSB_ILi1ELi1EEEEELi1ELb0EbEENSB_ILi0ELi0EEES1G_Li1EEELi3ELNS1_23SharedMemoryClearOptionE1EbEENS_8epilogue11threadblock8EpilogueIS7_S1F_Li1ENS1L_22PredicatedTileIteratorINS1L_26OutputTileOptimalThreadMapINS1L_15OutputTileShapeILi64ELi8ELi4ELi1ELi1EEENS1P_ILi1ELi4ELi1ELi1ELi4EEELi256ELi1ELi64EEEdLb0ENSD_9NoPermuteELb1EEENS1K_4warp24FragmentIteratorTensorOpIS16_S19_dNSN_IdLi2ELb1EEESE_EENS1V_20TileIteratorTensorOpIS16_S19_dSE_EENS1L_18SharedLoadIteratorINS1S_18CompactedThreadMapEdLi8EEENS1K_6thread17LinearCombinationIdLi1EddLNS24_9ScaleType4KindE0ELNS_15FloatRoundStyleE2EdEENSB_ILi0ELi4EEELi1ELi1EEENS4_30GemmIdentityThreadblockSwizzleILi1EEELSK_1ELSL_1ELSM_0EEEEEvNT_6ParamsE)
        .other          _ZN7cutlass6KernelINS_4gemm6kernel13TrmmUniversalINS1_11threadblock13MmaMultistageINS1_9GemmShapeILi128ELi64ELi16EEENS_9transform11threadblock44PredicatedTileAccessIteratorTriangularMatrixINS_11MatrixShapeILi128ELi16EEEdNS_6layout8RowMajorELi1ENS8_29PitchLinearWarpRakedThreadMapINS_16PitchLinearShapeILi16ELi128EEELi256ENSG_ILi16ELi2EEELi1EEELNS_8SideModeE1ELNS_8FillModeE0ELNS_8DiagTypeE3ENS_5ArrayIdLi1ELb1EEEEENS9_25RegularTileAccessIteratorISC_dNSD_40RowMajorTensorOpMultiplicand64bCrosswiseELi1ESJ_Li8EEELNS_4arch14CacheOperation4KindE0ENSA_INSB_ILi16ELi64EEEdSE_Li0ENS8_31PitchLinearWarpStripedThreadMapINSG_ILi64ELi16EEELi256ESI_Li1EEELSK_1ELSL_1ELSM_0ESO_EENSQ_ISW_dNSD_40RowMajorTensorOpMultiplicandCongruous64bELi0ESZ_Li8EEELSV_0EdSE_NS4_9MmaPolicyINS1_4warp11MmaTensorOpINS6_ILi32ELi32ELi16EEEdSR_dS11_dSE_NS14_17MmaTensorOpPolicyINST_3MmaINS6_ILi8ELi8ELi4EEELi32EdSE_dNSD_11ColumnMajorEdSE_NST_13OpMultiplyAddEEENSB_ILi1ELi1EEEEELi1ELb0EbEENSB_ILi0ELi0EEES1G_Li1EEELi3ELNS1_23SharedMemoryClearOptionE1EbEENS_8epilogue11threadblock8EpilogueIS7_S1F_Li1ENS1L_22PredicatedTileIteratorINS1L_26OutputTileOptimalThreadMapINS1L_15OutputTileShapeILi64ELi8ELi4ELi1ELi1EEENS1P_ILi1ELi4ELi1ELi1ELi4EEELi256ELi1ELi64EEEdLb0ENSD_9NoPermuteELb1EEENS1K_4warp24FragmentIteratorTensorOpIS16_S19_dNSN_IdLi2ELb1EEESE_EENS1V_20TileIteratorTensorOpIS16_S19_dSE_EENS1L_18SharedLoadIteratorINS1S_18CompactedThreadMapEdLi8EEENS1K_6thread17LinearCombinationIdLi1EddLNS24_9ScaleType4KindE0ELNS_15FloatRoundStyleE2EdEENSB_ILi0ELi4EEELi1ELi1EEENS4_30GemmIdentityThreadblockSwizzleILi1EEELSK_1ELSL_1ELSM_0EEEEEvNT_6ParamsE,@"STO_CUDA_ENTRY STV_DEFAULT"
_ZN7cutlass6KernelINS_4gemm6kernel13TrmmUniversalINS1_11threadblock13MmaMultistageINS1_9GemmShapeILi128ELi64ELi16EEENS_9transform11threadblock44PredicatedTileAccessIteratorTriangularMatrixINS_11MatrixShapeILi128ELi16EEEdNS_6layout8RowMajorELi1ENS8_29PitchLinearWarpRakedThreadMapINS_16PitchLinearShapeILi16ELi128EEELi256ENSG_ILi16ELi2EEELi1EEELNS_8SideModeE1ELNS_8FillModeE0ELNS_8DiagTypeE3ENS_5ArrayIdLi1ELb1EEEEENS9_25RegularTileAccessIteratorISC_dNSD_40RowMajorTensorOpMultiplicand64bCrosswiseELi1ESJ_Li8EEELNS_4arch14CacheOperation4KindE0ENSA_INSB_ILi16ELi64EEEdSE_Li0ENS8_31PitchLinearWarpStripedThreadMapINSG_ILi64ELi16EEELi256ESI_Li1EEELSK_1ELSL_1ELSM_0ESO_EENSQ_ISW_dNSD_40RowMajorTensorOpMultiplicandCongruous64bELi0ESZ_Li8EEELSV_0EdSE_NS4_9MmaPolicyINS1_4warp11MmaTensorOpINS6_ILi32ELi32ELi16EEEdSR_dS11_dSE_NS14_17MmaTensorOpPolicyINST_3MmaINS6_ILi8ELi8ELi4EEELi32EdSE_dNSD_11ColumnMajorEdSE_NST_13OpMultiplyAddEEENSB_ILi1ELi1EEEEELi1ELb0EbEENSB_ILi0ELi0EEES1G_Li1EEELi3ELNS1_23SharedMemoryClearOptionE1EbEENS_8epilogue11threadblock8EpilogueIS7_S1F_Li1ENS1L_22PredicatedTileIteratorINS1L_26OutputTileOptimalThreadMapINS1L_15OutputTileShapeILi64ELi8ELi4ELi1ELi1EEENS1P_ILi1ELi4ELi1ELi1ELi4EEELi256ELi1ELi64EEEdLb0ENSD_9NoPermuteELb1EEENS1K_4warp24FragmentIteratorTensorOpIS16_S19_dNSN_IdLi2ELb1EEESE_EENS1V_20TileIteratorTensorOpIS16_S19_dSE_EENS1L_18SharedLoadIteratorINS1S_18CompactedThreadMapEdLi8EEENS1K_6thread17LinearCombinationIdLi1EddLNS24_9ScaleType4KindE0ELNS_15FloatRoundStyleE2EdEENSB_ILi0ELi4EEELi1ELi1EEENS4_30GemmIdentityThreadblockSwizzleILi1EEELSK_1ELSL_1ELSM_0EEEEEvNT_6ParamsE:
[----:B------:R-:W-:Y:S08]  /*0000*/  LDC R1, c[0x0][0x28] ;  /* 0x00000a00ff017b82 */ /* 0x000ff00000000800 */
[----:B------:R-:W1:Y:S01]  /*0010*/  S2UR UR5, SR_CTAID.X ;  /* 0x00000000000579c3 */ /* 0x000e620000002500 */
[----:B------:R-:W-:Y:S01]  /*0020*/  ULDC UR20, c[0x0][0x228] ;  /* 0x00008a0000147ab9 */ /* 0x000fe20000000800 */
[----:B------:R-:W-:Y:S01]  /*0030*/  UMOV UR4, 0xffffffff ;  /* 0xffffffff00047882 */ /* 0x000fe20000000000 */
[----:B------:R-:W-:Y:S01]  /*0040*/  ULDC UR16, c[0x0][0x21c] ;  /* 0x0000870000107ab9 */ /* 0x000fe20000000800 */
[----:B------:R-:W-:-:S04]  /*0050*/  USHF.L.U32 UR4, UR4, UR20, URZ ;  /* 0x0000001404047299 */ /* 0x000fc8000800063f */
[----:B------:R-:W2:Y:S01]  /*0060*/  S2UR UR6, SR_CTAID.Y ;  /* 0x00000000000679c3 */ /* 0x000ea20000002600 */
[----:B-1----:R-:W-:Y:S02]  /*0070*/  ULOP3.LUT UR4, UR5, UR4, URZ, 0x30, !UPT ;  /* 0x0000000405047292 */ /* 0x002fe4000f8e303f */
[----:B--2---:R-:W-:Y:S02]  /*0080*/  USHF.L.U32 UR6, UR6, UR20, URZ ;  /* 0x0000001406067299 */ /* 0x004fe4000800063f */
[----:B------:R-:W-:Y:S02]  /*0090*/  USHF.R.S32.HI UR20, URZ, UR20, UR5 ;  /* 0x000000143f147299 */ /* 0x000fe40008011405 */
[----:B------:R-:W-:-:S03]  /*00a0*/  UIADD3 UR19, UR6, UR4, URZ ;  /* 0x0000000406137290 */ /* 0x000fc6000fffe03f */
[----:B------:R-:W-:Y:S02]  /*00b0*/  ULDC UR4, c[0x0][0x220] ;  /* 0x0000880000047ab9 */ /* 0x000fe40000000800 */
[----:B------:R-:W-:-:S04]  /*00c0*/  UISETP.GE.AND UP0, UPT, UR19, UR4, UPT ;  /* 0x000000041300728c */ /* 0x000fc8000bf06270 */
[----:B------:R-:W-:-:S06]  /*00d0*/  UISETP.GE.OR UP0, UPT, UR20, UR16, UP0 ;  /* 0x000000101400728c */ /* 0x000fcc0008706670 */
[----:B------:R-:W-:-:S13]  /*00e0*/  PLOP3.LUT P0, PT, PT, PT, UP0, 0x80, 0x0 ;  /* 0x000000000000781c */ /* 0x000fda0003f0f008 */
[----:B------:R-:W-:Y:S05]  /*00f0*/  @P0 EXIT ;  /* 0x000000000000094d */ /* 0x000fea0003800000 */
[----:B------:R-:W-:Y:S01]  /*0100*/  ULDC UR15, c[0x0][0x2f0] ;  /* 0x0000bc00000f7ab9 */ /* 0x000fe20000000800 */
[----:B------:R-:W-:Y:S01]  /*0110*/  ULDC.64 UR6, c[0x0][0x300] ;  /* 0x0000c00000067ab9 */ /* 0x000fe20000000a00 */
[----:B------:R-:W-:Y:S01]  /*0120*/  UISETP.GE.U32.AND UP0, UPT, UR15, 0x2, UPT ;  /* 0x000000020f00788c */ /* 0x000fe2000bf06070 */
[----:B------:R-:W1:Y:S01]  /*0130*/  S2UR UR17, SR_CTAID.Z ;  /* 0x00000000001179c3 */ /* 0x000e620000002700 */
[----:B------:R-:W-:Y:S01]  /*0140*/  ULDC.64 UR4, c[0x0][0x308] ;  /* 0x0000c20000047ab9 */ /* 0x000fe20000000a00 */
[----:B------:R-:W-:Y:S01]  /*0150*/  IMAD.U32 R4, RZ, RZ, UR6 ;  /* 0x00000006ff047e24 */ /* 0x000fe2000f8e00ff */
[----:B------:R-:W-:Y:S01]  /*0160*/  MOV R6, UR4 ;  /* 0x0000000400067c02 */ /* 0x000fe20008000f00 */
[----:B------:R-:W-:Y:S01]  /*0170*/  IMAD.U32 R5, RZ, RZ, UR7 ;  /* 0x00000007ff057e24 */ /* 0x000fe2000f8e00ff */
[----:B------:R-:W-:Y:S01]  /*0180*/  PLOP3.LUT P0, PT, PT, PT, UP0, 0x80, 0x0 ;  /* 0x000000000000781c */ /* 0x000fe20003f0f008 */
[----:B------:R-:W-:Y:S01]  /*0190*/  ULDC.64 UR22, c[0x0][0x208] ;  /* 0x0000820000167ab9 */ /* 0x000fe20000000a00 */
[----:B------:R-:W-:-:S11]  /*01a0*/  MOV R7, UR5 ;  /* 0x0000000500077c02 */ /* 0x000fd60008000f00 */
[----:B------:R-:W-:Y:S05]  /*01b0*/  @!P0 BRA `(.L_x_0) ;  /* 0x0000000000988947 */ /* 0x000fea0003800000 */
[----:B------:R-:W-:Y:S01]  /*01c0*/  UISETP.NE.AND UP0, UPT, UR15, 0x2, UPT ;  /* 0x000000020f00788c */ /* 0x000fe2000bf05270 */
[----:B------:R-:W-:-:S05]  /*01d0*/  ULDC UR18, c[0x0][0x218] ;  /* 0x0000860000127ab9 */ /* 0x000fca0000000800 */
[----:B------:R-:W-:-:S13]  /*01e0*/  PLOP3.LUT P0, PT, PT, PT, UP0, 0x80, 0x0 ;  /* 0x000000000000781c */ /* 0x000fda0003f0f008 */
[----:B------:R-:W-:Y:S05]  /*01f0*/  @!P0 BRA `(.L_x_1) ;  /* 0x00000000003c8947 */ /* 0x000fea0003800000 */
[----:B------:R-:W-:Y:S01]  /*0200*/  UISETP.NE.AND UP0, UPT, UR15, 0x3, UPT ;  /* 0x000000030f00788c */ /* 0x000fe2000bf05270 */
[----:B------:R-:W-:-:S05]  /*0210*/  UMOV UR10, URZ ;  /* 0x0000003f000a7c82 */ /* 0x000fca0008000000 */
[----:B------:R-:W-:-:S13]  /*0220*/  PLOP3.LUT P0, PT, PT, PT, UP0, 0x80, 0x0 ;  /* 0x000000000000781c */ /* 0x000fda0003f0f008 */
[----:B------:R-:W-:Y:S05]  /*0230*/  @P0 BRA `(.L_x_2) ;  /* 0x0000000000940947 */ /* 0x000fea0003800000 */
[----:B------:R-:W-:Y:S01]  /*0240*/  ULDC.64 UR6, c[0x0][0x300] ;  /* 0x0000c00000067ab9 */ /* 0x000fe20000000a00 */
[----:B------:R-:W-:Y:S01]  /*0250*/  ULDC.64 UR4, c[0x0][0x308] ;  /* 0x0000c20000047ab9 */ /* 0x000fe20000000a00 */
[----:B-1----:R-:W-:Y:S02]  /*0260*/  UIMAD.WIDE UR6, UR17, 0x8, UR6 ;  /* 0x00000008110678a5 */ /* 0x002fe4000f8e0206 */
[----:B------:R-:W-:-:S04]  /*0270*/  UIMAD.WIDE UR4, UR17, 0x8, UR4 ;  /* 0x00000008110478a5 */ /* 0x000fc8000f8e0204 */
[----:B------:R-:W-:Y:S02]  /*0280*/  IMAD.U32 R4, RZ, RZ, UR6 ;  /* 0x00000006ff047e24 */ /* 0x000fe4000f8e00ff */
[----:B------:R-:W-:Y:S01]  /*0290*/  IMAD.U32 R5, RZ, RZ, UR7 ;  /* 0x00000007ff057e24 */ /* 0x000fe2000f8e00ff */
[----:B------:R-:W-:Y:S02]  /*02a0*/  MOV R6, UR4 ;  /* 0x0000000400067c02 */ /* 0x000fe40008000f00 */
[----:B------:R-:W-:-:S03]  /*02b0*/  MOV R7, UR5 ;  /* 0x0000000500077c02 */ /* 0x000fc60008000f00 */
[----:B------:R-:W4:Y:S04]  /*02c0*/  LDG.E.64 R4, desc[UR22][R4.64] ;  /* 0x0000001604047981 */ /* 0x000f28000c1e1b00 */
[----:B------:R-:W4:Y:S01]  /*02d0*/  LDG.E.64 R6, desc[UR22][R6.64] ;  /* 0x0000001606067981 */ /* 0x000f22000c1e1b00 */
[----:B------:R-:W-:Y:S05]  /*02e0*/  BRA `(.L_x_2) ;  /* 0x0000000000687947 */ /* 0x000fea0003800000 */
.L_x_1:
[----:B------:R-:W2:Y:S01]  /*02f0*/  LDC.64 R8, c[0x0][0x318] ;  /* 0x0000c600ff087b82 */ /* 0x000ea20000000a00 */
[----:B-1----:R-:W-:Y:S01]  /*0300*/  USHF.R.S32.HI UR4, URZ, 0x1f, UR17 ;  /* 0x0000001f3f047899 */ /* 0x002fe20008011411 */
[----:B------:R-:W-:-:S06]  /*0310*/  UMOV UR10, URZ ;  /* 0x0000003f000a7c82 */ /* 0x000fcc0008000000 */
[----:B------:R-:W1:Y:S08]  /*0320*/  LDC.64 R2, c[0x0][0x320] ;  /* 0x0000c800ff027b82 */ /* 0x000e700000000a00 */
[----:B------:R-:W3:Y:S08]  /*0330*/  LDC.64 R4, c[0x0][0x300] ;  /* 0x0000c000ff047b82 */ /* 0x000ef00000000a00 */
[----:B------:R-:W4:Y:S01]  /*0340*/  LDC.64 R6, c[0x0][0x308] ;  /* 0x0000c200ff067b82 */ /* 0x000f220000000a00 */
[----:B--2---:R-:W-:-:S02]  /*0350*/  IMAD R12, R8, UR4, RZ ;  /* 0x00000004080c7c24 */ /* 0x004fc4000f8e02ff */
[----:B------:R-:W-:-:S04]  /*0360*/  IMAD.WIDE.U32 R14, R8, UR17, RZ ;  /* 0x00000011080e7c25 */ /* 0x000fc8000f8e00ff */
[----:B------:R-:W-:Y:S02]  /*0370*/  IMAD R9, R9, UR17, R12 ;  /* 0x0000001109097c24 */ /* 0x000fe4000f8e020c */
[C---:B-1----:R-:W-:Y:S02]  /*0380*/  IMAD R0, R2.reuse, UR4, RZ ;  /* 0x0000000402007c24 */ /* 0x042fe4000f8e02ff */
[----:B------:R-:W-:Y:S01]  /*0390*/  IMAD.WIDE.U32 R10, R2, UR17, RZ ;  /* 0x00000011020a7c25 */ /* 0x000fe2000f8e00ff */
[----:B------:R-:W-:-:S03]  /*03a0*/  IADD3 R9, R15, R9, RZ ;  /* 0x000000090f097210 */ /* 0x000fc60007ffe0ff */
[----:B------:R-:W-:Y:S01]  /*03b0*/  IMAD R3, R3, UR17, R0 ;  /* 0x0000001103037c24 */ /* 0x000fe2000f8e0200 */
[----:B---3--:R-:W-:-:S04]  /*03c0*/  LEA R4, P1, R14, R4, 0x3 ;  /* 0x000000040e047211 */ /* 0x008fc800078218ff */
[----:B------:R-:W-:Y:S02]  /*03d0*/  IADD3 R3, R11, R3, RZ ;  /* 0x000000030b037210 */ /* 0x000fe40007ffe0ff */
[----:B------:R-:W-:Y:S02]  /*03e0*/  LEA.HI.X R5, R14, R5, R9, 0x3, P1 ;  /* 0x000000050e057211 */ /* 0x000fe400008f1c09 */
[----:B----4-:R-:W-:-:S04]  /*03f0*/  LEA R6, P0, R10, R6, 0x3 ;  /* 0x000000060a067211 */ /* 0x010fc800078018ff */
[----:B------:R-:W-:Y:S01]  /*0400*/  LEA.HI.X R7, R10, R7, R3, 0x3, P0 ;  /* 0x000000070a077211 */ /* 0x000fe200000f1c03 */
[----:B------:R-:W-:Y:S08]  /*0410*/  BRA `(.L_x_2) ;  /* 0x00000000001c7947 */ /* 0x000ff00003800000 */
.L_x_0:
[----:B-1----:R-:W-:Y:S01]  /*0420*/  UIADD3 UR5, UR17, 0x1, URZ ;  /* 0x0000000111057890 */ /* 0x002fe2000fffe03f */
[----:B------:R-:W-:Y:S01]  /*0430*/  ULDC UR4, c[0x0][0x224] ;  /* 0x0000890000047ab9 */ /* 0x000fe20000000800 */
[----:B------:R-:W-:Y:S02]  /*0440*/  ULDC UR10, c[0x0][0x2f8] ;  /* 0x0000be00000a7ab9 */ /* 0x000fe40000000800 */
[----:B------:R-:W-:Y:S02]  /*0450*/  UISETP.GE.AND UP0, UPT, UR5, UR4, UPT ;  /* 0x000000040500728c */ /* 0x000fe4000bf06270 */
[----:B------:R-:W-:Y:S02]  /*0460*/  UIMAD UR18, UR5, UR10, URZ ;  /* 0x0000000a051272a4 */ /* 0x000fe4000f8e023f */
[----:B------:R-:W-:-:S07]  /*0470*/  UIMAD UR10, UR17, UR10, URZ ;  /* 0x0000000a110a72a4 */ /* 0x000fce000f8e023f */
[----:B------:R-:W-:-:S05]  /*0480*/  @UP0 ULDC UR18, c[0x0][0x218] ;  /* 0x0000860000120ab9 */ /* 0x000fca0000000800 */
.L_x_2:
[----:B------:R-:W2:Y:S01]  /*0490*/  S2R R2, SR_TID.X ;  /* 0x0000000000027919 */ /* 0x000ea20000002100 */
[----:B------:R-:W-:Y:S01]  /*04a0*/  USHF.L.U32 UR4, UR19, 0x6, URZ ;  /* 0x0000000613047899 */ /* 0x000fe2000800063f */
[----:B------:R-:W-:Y:S01]  /*04b0*/  IMAD.U32 R8, RZ, RZ, UR20 ;  /* 0x00000014ff087e24 */ /* 0x000fe2000f8e00ff */
[----:B------:R-:W-:Y:S01]  /*04c0*/  UISETP.NE.AND UP2, UPT, UR19, URZ, UPT ;  /* 0x0000003f1300728c */ /* 0x000fe2000bf45270 */
[----:B------:R-:W-:Y:S01]  /*04d0*/  BAR.SYNC.DEFER_BLOCKING 0x0 ;  /* 0x0000000000007b1d */ /* 0x000fe20000010000 */
[----:B------:R-:W-:Y:S01]  /*04e0*/  USHF.L.U32 UR33, UR19, 0x2, URZ ;  /* 0x0000000213217899 */ /* 0x000fe2000800063f */
[----:B------:R-:W-:Y:S01]  /*04f0*/  CS2R R54, SRZ ;  /* 0x0000000000367805 */ /* 0x000fe2000001ff00 */
[----:B------:R-:W-:Y:S01]  /*0500*/  USEL UR21, UR4, URZ, UP2 ;  /* 0x0000003f04157287 */ /* 0x000fe20009000000 */
[----:B------:R-:W-:Y:S01]  /*0510*/  CS2R R52, SRZ ;  /* 0x0000000000347805 */ /* 0x000fe2000001ff00 */
[----:B------:R-:W-:Y:S01]  /*0520*/  USEL UR33, UR33, URZ, UP2 ;  /* 0x0000003f21217287 */ /* 0x000fe20009000000 */
[----:B------:R-:W-:Y:S01]  /*0530*/  CS2R R50, SRZ ;  /* 0x0000000000327805 */ /* 0x000fe2000001ff00 */
[----:B------:R-:W-:Y:S01]  /*0540*/  UIADD3 UR21, UR21, UR10, URZ ;  /* 0x0000000a15157290 */ /* 0x000fe2000fffe03f */
[----:B------:R-:W-:Y:S01]  /*0550*/  CS2R R48, SRZ ;  /* 0x0000000000307805 */ /* 0x000fe2000001ff00 */
[----:B------:R-:W-:Y:S01]  /*0560*/  ULDC.64 UR6, c[0x0][0x210] ;  /* 0x0000840000067ab9 */ /* 0x000fe20000000a00 */
[----:B------:R-:W-:Y:S01]  /*0570*/  ULDC.U8 UR14, c[0x0][0x260] ;  /* 0x00009800000e7ab9 */ /* 0x000fe20000000000 */
[----:B------:R-:W-:Y:S01]  /*0580*/  ULDC.64 UR8, c[0x0][0x270] ;  /* 0x00009c0000087ab9 */ /* 0x000fe20000000a00 */
[----:B------:R-:W-:Y:S01]  /*0590*/  UIADD3 UR10, UR18, 0xf, -UR10 ;  /* 0x0000000f120a7890 */ /* 0x000fe2000fffe80a */
[----:B------:R-:W-:-:S02]  /*05a0*/  CS2R R58, SRZ ;  /* 0x00000000003a7805 */ /* 0x000fc4000001ff00 */
[----:B------:R-:W-:Y:S02]  /*05b0*/  CS2R R56, SRZ ;  /* 0x0000000000387805 */ /* 0x000fe4000001ff00 */
[----:B------:R-:W-:Y:S01]  /*05c0*/  CS2R R46, SRZ ;  /* 0x00000000002e7805 */ /* 0x000fe2000001ff00 */
[----:B------:R-:W-:Y:S01]  /*05d0*/  USHF.R.S32.HI UR24, URZ, 0x1f, UR10 ;  /* 0x0000001f3f187899 */ /* 0x000fe2000801140a */
[----:B------:R-:W-:Y:S02]  /*05e0*/  CS2R R44, SRZ ;  /* 0x00000000002c7805 */ /* 0x000fe4000001ff00 */
[----:B------:R-:W-:Y:S02]  /*05f0*/  CS2R R62, SRZ ;  /* 0x00000000003e7805 */ /* 0x000fe4000001ff00 */
[----:B------:R-:W-:Y:S01]  /*0600*/  CS2R R60, SRZ ;  /* 0x00000000003c7805 */ /* 0x000fe2000001ff00 */
[----:B------:R-:W-:Y:S01]  /*0610*/  ULEA.HI UR24, UR24, UR10, URZ, 0x4 ;  /* 0x0000000a18187291 */ /* 0x000fe2000f8f203f */
[----:B------:R-:W-:-:S02]  /*0620*/  CS2R R42, SRZ ;  /* 0x00000000002a7805 */ /* 0x000fc4000001ff00 */
[----:B------:R-:W-:Y:S02]  /*0630*/  CS2R R40, SRZ ;  /* 0x0000000000287805 */ /* 0x000fe4000001ff00 */
[----:B------:R-:W-:Y:S01]  /*0640*/  CS2R R66, SRZ ;  /* 0x0000000000427805 */ /* 0x000fe2000001ff00 */
[----:B------:R-:W-:Y:S01]  /*0650*/  ULEA.HI.SX32 UR29, UR24, -UR33, 0x1c ;  /* 0x80000021181d7291 */ /* 0x000fe2000f8fe23f */
[----:B------:R-:W-:Y:S02]  /*0660*/  CS2R R64, SRZ ;  /* 0x0000000000407805 */ /* 0x000fe4000001ff00 */
[----:B------:R-:W-:Y:S02]  /*0670*/  CS2R R38, SRZ ;  /* 0x0000000000267805 */ /* 0x000fe4000001ff00 */
[----:B------:R-:W-:Y:S02]  /*0680*/  CS2R R36, SRZ ;  /* 0x0000000000247805 */ /* 0x000fe4000001ff00 */
[----:B--2---:R-:W-:-:S02]  /*0690*/  SHF.R.S32.HI R107, RZ, 0x1f, R2 ;  /* 0x0000001fff6b7819 */ /* 0x004fc40000011402 */
[----:B------:R-:W-:Y:S02]  /*06a0*/  CS2R R34, SRZ ;  /* 0x0000000000227805 */ /* 0x000fe4000001ff00 */
[----:B------:R-:W-:-:S04]  /*06b0*/  LEA.HI R107, R107, R2, RZ, 0x5 ;  /* 0x000000026b6b7211 */ /* 0x000fc800078f28ff */
[----:B------:R-:W-:Y:S02]  /*06c0*/  LOP3.LUT R3, R107, 0xffffffe0, RZ, 0xc0, !PT ;  /* 0xffffffe06b037812 */ /* 0x000fe400078ec0ff */
[----:B------:R-:W-:-:S03]  /*06d0*/  SHF.R.S32.HI R107, RZ, 0x5, R107 ;  /* 0x00000005ff6b7819 */ /* 0x000fc6000001146b */
[----:B------:R-:W-:-:S05]  /*06e0*/  IMAD.IADD R3, R2, 0x1, -R3 ;  /* 0x0000000102037824 */ /* 0x000fca00078e0a03 */
[----:B------:R-:W-:-:S04]  /*06f0*/  SHF.R.S32.HI R16, RZ, 0x1f, R3 ;  /* 0x0000001fff107819 */ /* 0x000fc80000011403 */
[----:B------:R-:W-:-:S04]  /*0700*/  LEA.HI R16, R16, R3, RZ, 0x4 ;  /* 0x0000000310107211 */ /* 0x000fc800078f20ff */
[----:B------:R-:W-:Y:S02]  /*0710*/  SHF.R.S32.HI R0, RZ, 0x4, R16 ;  /* 0x00000004ff007819 */ /* 0x000fe40000011410 */
[----:B------:R-:W-:-:S03]  /*0720*/  LOP3.LUT R16, R16, 0xfffffff0, RZ, 0xc0, !PT ;  /* 0xfffffff010107812 */ /* 0x000fc600078ec0ff */
[----:B------:R-:W-:Y:S02]  /*0730*/  IMAD R31, R107, 0x10, R0 ;  /* 0x000000106b1f7824 */ /* 0x000fe400078e0200 */
[----:B------:R-:W-:Y:S02]  /*0740*/  IMAD.IADD R16, R3, 0x1, -R16 ;  /* 0x0000000103107824 */ /* 0x000fe400078e0a10 */
[--C-:B------:R-:W-:Y:S01]  /*0750*/  IMAD R25, R8, 0x80, R31.reuse ;  /* 0x0000008008197824 */ /* 0x100fe200078e021f */
[--C-:B------:R-:W-:Y:S01]  /*0760*/  SHF.R.S32.HI R30, RZ, 0x1f, R31.reuse ;  /* 0x0000001fff1e7819 */ /* 0x100fe2000001141f */
[----:B------:R-:W-:Y:S02]  /*0770*/  VIADD R84, R16, UR21 ;  /* 0x0000001510547c36 */ /* 0x000fe40008000000 */
[C---:B------:R-:W-:Y:S01]  /*0780*/  VIADD R13, R25.reuse, 0x2 ;  /* 0x00000002190d7836 */ /* 0x040fe20000000000 */
[C---:B------:R-:W-:Y:S01]  /*0790*/  ISETP.GE.AND P0, PT, R25.reuse, UR6, PT ;  /* 0x0000000619007c0c */ /* 0x040fe2000bf06270 */
[C---:B------:R-:W-:Y:S01]  /*07a0*/  VIADD R12, R25.reuse, 0x4 ;  /* 0x00000004190c7836 */ /* 0x040fe20000000000 */
[----:B------:R-:W-:Y:S01]  /*07b0*/  SHF.R.S32.HI R85, RZ, 0x1f, R84 ;  /* 0x0000001fff557819 */ /* 0x000fe20000011454 */
[----:B------:R-:W-:Y:S01]  /*07c0*/  VIADD R3, R25, 0x6 ;  /* 0x0000000619037836 */ /* 0x000fe20000000000 */
[----:B------:R-:W-:Y:S01]  /*07d0*/  ISETP.GE.AND P1, PT, R13, UR6, PT ;  /* 0x000000060d007c0c */ /* 0x000fe2000bf26270 */
[----:B------:R-:W-:Y:S01]  /*07e0*/  IMAD R15, R107, -0xe, R31 ;  /* 0xfffffff26b0f7824 */ /* 0x000fe200078e021f */
[----:B------:R-:W-:Y:S01]  /*07f0*/  ISETP.GE.AND P2, PT, R12, UR6, PT ;  /* 0x000000060c007c0c */ /* 0x000fe2000bf46270 */
[----:B------:R-:W-:Y:S01]  /*0800*/  VIADD R26, R16, UR4 ;  /* 0x00000004101a7c36 */ /* 0x000fe20008000000 */
[----:B------:R-:W-:Y:S01]  /*0810*/  P2R R116, PR, RZ, 0x1 ;  /* 0x00000001ff747803 */ /* 0x000fe20000000000 */
[----:B------:R-:W-:Y:S01]  /*0820*/  ULDC UR4, c[0x0][0x264] ;  /* 0x0000990000047ab9 */ /* 0x000fe20000000800 */
[----:B------:R-:W-:Y:S01]  /*0830*/  ISETP.GE.AND P3, PT, R3, UR6, PT ;  /* 0x0000000603007c0c */ /* 0x000fe2000bf66270 */
[----:B------:R-:W-:Y:S01]  /*0840*/  VIADD R18, R15, UR21 ;  /* 0x000000150f127c36 */ /* 0x000fe20008000000 */
[----:B------:R-:W-:Y:S01]  /*0850*/  ISETP.LT.AND P0, PT, R84, UR18, !P0 ;  /* 0x0000001254007c0c */ /* 0x000fe2000c701270 */
[----:B------:R-:W-:Y:S01]  /*0860*/  VIADD R104, R26, UR4 ;  /* 0x000000041a687c36 */ /* 0x000fe20008000000 */
[----:B------:R-:W-:-:S02]  /*0870*/  P2R R115, PR, RZ, 0x2 ;  /* 0x00000002ff737803 */ /* 0x000fc40000000000 */
[----:B------:R-:W-:Y:S02]  /*0880*/  P2R R114, PR, RZ, 0x4 ;  /* 0x00000004ff727803 */ /* 0x000fe40000000000 */
[----:B------:R-:W-:Y:S02]  /*0890*/  P2R R113, PR, RZ, 0x8 ;  /* 0x00000008ff717803 */ /* 0x000fe40000000000 */
[C---:B------:R-:W-:Y:S02]  /*08a0*/  ISETP.LT.AND P1, PT, R84.reuse, UR18, !P1 ;  /* 0x0000001254007c0c */ /* 0x040fe4000cf21270 */
[C---:B------:R-:W-:Y:S02]  /*08b0*/  ISETP.LT.AND P2, PT, R84.reuse, UR18, !P2 ;  /* 0x0000001254007c0c */ /* 0x040fe4000d741270 */
[----:B------:R-:W-:Y:S02]  /*08c0*/  SEL R17, RZ, 0x1, !P0 ;  /* 0x00000001ff117807 */ /* 0x000fe40004000000 */
[----:B------:R-:W-:-:S02]  /*08d0*/  ISETP.LT.AND P3, PT, R84, UR18, !P3 ;  /* 0x0000001254007c0c */ /* 0x000fc4000df61270 */
[----:B------:R-:W-:Y:S02]  /*08e0*/  ISETP.GE.AND P4, PT, R26, UR7, PT ;  /* 0x000000071a007c0c */ /* 0x000fe4000bf86270 */
[----:B------:R-:W-:Y:S02]  /*08f0*/  P2R R17, PR, R17, 0xf ;  /* 0x0000000f11117803 */ /* 0x000fe40000000000 */
[----:B------:R-:W-:Y:S02]  /*0900*/  ISETP.NE.AND P3, PT, RZ, UR14, PT ;  /* 0x0000000eff007c0c */ /* 0x000fe4000bf65270 */
[----:B------:R-:W-:Y:S02]  /*0910*/  ISETP.LT.AND P1, PT, R18, UR18, !P4 ;  /* 0x0000001212007c0c */ /* 0x000fe4000e721270 */
[----:B------:R-:W-:Y:S01]  /*0920*/  P2R R8, PR, RZ, 0x8 ;  /* 0x00000008ff087803 */ /* 0x000fe20000000000 */
[----:B------:R-:W-:Y:S01]  /*0930*/  VIADD R8, R26, 0x10 ;  /* 0x000000101a087836 */ /* 0x000fe20000000000 */
[----:B------:R-:W-:-:S02]  /*0940*/  ISETP.GE.OR P0, PT, R18, R104, !P3 ;  /* 0x000000681200720c */ /* 0x000fc40005f06670 */
[----:B------:R-:W-:Y:S01]  /*0950*/  P2R R108, PR, RZ, 0x10 ;  /* 0x00000010ff6c7803 */ /* 0x000fe20000000000 */
[C---:B------:R-:W-:Y:S01]  /*0960*/  VIADD R103, R8.reuse, UR4 ;  /* 0x0000000408677c36 */ /* 0x040fe20008000000 */
[----:B------:R-:W-:Y:S02]  /*0970*/  PLOP3.LUT P1, PT, P1, P0, PT, 0x80, 0x0 ;  /* 0x000000000000781c */ /* 0x000fe40000f21070 */
[----:B------:R-:W-:Y:S01]  /*0980*/  ISETP.GE.AND P6, PT, R8, UR7, PT ;  /* 0x0000000708007c0c */ /* 0x000fe2000bfc6270 */
[----:B------:R-:W-:Y:S01]  /*0990*/  VIADD R8, R26, 0x20 ;  /* 0x000000201a087836 */ /* 0x000fe20000000000 */
[----:B------:R-:W-:Y:S02]  /*09a0*/  ISETP.GE.AND P0, PT, R104, R18, PT ;  /* 0x000000126800720c */ /* 0x000fe40003f06270 */
[----:B------:R-:W-:Y:S01]  /*09b0*/  P2R R14, PR, RZ, 0x2 ;  /* 0x00000002ff0e7803 */ /* 0x000fe20000000000 */
[----:B------:R-:W-:Y:S01]  /*09c0*/  VIADD R102, R8, UR4 ;  /* 0x0000000408667c36 */ /* 0x000fe20008000000 */
[----:B------:R-:W-:-:S02]  /*09d0*/  SEL R11, RZ, 0x1, !P0 ;  /* 0x00000001ff0b7807 */ /* 0x000fc40004000000 */
[C---:B------:R-:W-:Y:S02]  /*09e0*/  ISETP.LT.AND P0, PT, R18.reuse, UR18, !P6 ;  /* 0x0000001212007c0c */ /* 0x040fe4000f701270 */
[----:B------:R-:W-:Y:S02]  /*09f0*/  ISETP.GE.OR P1, PT, R18, R103, !P3 ;  /* 0x000000671200720c */ /* 0x000fe40005f26670 */
[----:B------:R-:W-:Y:S01]  /*0a00*/  ISETP.GE.AND P5, PT, R8, UR7, PT ;  /* 0x0000000708007c0c */ /* 0x000fe2000bfa6270 */
[----:B------:R-:W-:Y:S01]  /*0a10*/  VIADD R8, R26, 0x30 ;  /* 0x000000301a087836 */ /* 0x000fe20000000000 */
[----:B------:R-:W-:Y:S02]  /*0a20*/  PLOP3.LUT P1, PT, P0, P1, PT, 0x80, 0x0 ;  /* 0x000000000000781c */ /* 0x000fe40000723070 */
[----:B------:R-:W-:Y:S01]  /*0a30*/  ISETP.LT.AND P0, PT, R18, UR18, !P5 ;  /* 0x0000001212007c0c */ /* 0x000fe2000ef01270 */
[----:B------:R-:W-:Y:S01]  /*0a40*/  VIADD R101, R8, UR4 ;  /* 0x0000000408657c36 */ /* 0x000fe20008000000 */
[----:B------:R-:W-:Y:S01]  /*0a50*/  ISETP.GE.OR P2, PT, R18, R102, !P3 ;  /* 0x000000661200720c */ /* 0x000fe20005f46670 */
[----:B------:R-:W-:Y:S01]  /*0a60*/  ULDC.64 UR4, c[0x0][0x258] ;  /* 0x0000960000047ab9 */ /* 0x000fe20000000a00 */
[----:B------:R-:W-:-:S02]  /*0a70*/  ISETP.GE.AND P4, PT, R8, UR7, PT ;  /* 0x0000000708007c0c */ /* 0x000fc4000bf86270 */
[----:B------:R-:W-:Y:S02]  /*0a80*/  PLOP3.LUT P2, PT, P0, P2, PT, 0x80, 0x0 ;  /* 0x000000000000781c */ /* 0x000fe40000745070 */
[C---:B------:R-:W-:Y:S02]  /*0a90*/  ISETP.LT.AND P0, PT, R18.reuse, UR18, !P4 ;  /* 0x0000001212007c0c */ /* 0x040fe4000e701270 */
[----:B------:R-:W-:Y:S02]  /*0aa0*/  ISETP.GE.OR P3, PT, R18, R101, !P3 ;  /* 0x000000651200720c */ /* 0x000fe40005f66670 */
[----:B------:R-:W-:Y:S02]  /*0ab0*/  LOP3.LUT R11, R11, UR14, RZ, 0xfc, !PT ;  /* 0x0000000e0b0b7c12 */ /* 0x000fe4000f8efcff */
[----:B------:R-:W-:Y:S02]  /*0ac0*/  PLOP3.LUT P3, PT, P0, P3, PT, 0x80, 0x0 ;  /* 0x000000000000781c */ /* 0x000fe40000767070 */
[----:B------:R-:W-:-:S02]  /*0ad0*/  ISETP.GE.AND P0, PT, R103, R18, PT ;  /* 0x000000126700720c */ /* 0x000fc40003f06270 */
[----:B------:R-:W-:Y:S02]  /*0ae0*/  PRMT R11, R11, 0x9910, RZ ;  /* 0x000099100b0b7816 */ /* 0x000fe400000000ff */
[----:B------:R-:W-:Y:S02]  /*0af0*/  SEL R10, RZ, 0x1, !P0 ;  /* 0x00000001ff0a7807 */ /* 0x000fe40004000000 */
[-C--:B------:R-:W-:Y:S02]  /*0b00*/  ISETP.GE.AND P0, PT, R102, R18.reuse, PT ;  /* 0x000000126600720c */ /* 0x080fe40003f06270 */
[----:B------:R-:W-:Y:S02]  /*0b10*/  LOP3.LUT R10, R10, UR14, RZ, 0xfc, !PT ;  /* 0x0000000e0a0a7c12 */ /* 0x000fe4000f8efcff */
[----:B------:R-:W-:Y:S02]  /*0b20*/  SEL R9, RZ, 0x1, !P0 ;  /* 0x00000001ff097807 */ /* 0x000fe40004000000 */
[----:B------:R-:W-:-:S02]  /*0b30*/  ISETP.GE.AND P0, PT, R101, R18, PT ;  /* 0x000000126500720c */ /* 0x000fc40003f06270 */
[----:B------:R-:W-:Y:S02]  /*0b40*/  LOP3.LUT R9, R9, UR14, RZ, 0xfc, !PT ;  /* 0x0000000e09097c12 */ /* 0x000fe4000f8efcff */
[----:B------:R-:W-:Y:S02]  /*0b50*/  SEL R8, RZ, 0x1, !P0 ;  /* 0x00000001ff087807 */ /* 0x000fe40004000000 */
[----:B------:R-:W-:Y:S02]  /*0b60*/  ISETP.NE.AND P0, PT, R14, RZ, PT ;  /* 0x000000ff0e00720c */ /* 0x000fe40003f05270 */
[----:B------:R-:W-:Y:S02]  /*0b70*/  LOP3.LUT R8, R8, UR14, RZ, 0xfc, !PT ;  /* 0x0000000e08087c12 */ /* 0x000fe4000f8efcff */
[----:B------:R-:W-:Y:S02]  /*0b80*/  PRMT R10, R10, 0x9910, RZ ;  /* 0x000099100a0a7816 */ /* 0x000fe400000000ff */
[----:B------:R-:W-:-:S02]  /*0b90*/  PRMT R9, R9, 0x9910, RZ ;  /* 0x0000991009097816 */ /* 0x000fc400000000ff */
[----:B------:R-:W-:Y:S02]  /*0ba0*/  PRMT R8, R8, 0x9910, RZ ;  /* 0x0000991008087816 */ /* 0x000fe400000000ff */
[----:B------:R-:W-:Y:S01]  /*0bb0*/  ISETP.NE.AND P0, PT, R11, RZ, P0 ;  /* 0x000000ff0b00720c */ /* 0x000fe20000705270 */
[----:B------:R-:W-:Y:S01]  /*0bc0*/  VIADD R11, R84, 0x10 ;  /* 0x00000010540b7836 */ /* 0x000fe20000000000 */
[----:B------:R-:W-:Y:S02]  /*0bd0*/  ISETP.NE.AND P1, PT, R10, RZ, P1 ;  /* 0x000000ff0a00720c */ /* 0x000fe40000f25270 */
[----:B------:R-:W-:Y:S02]  /*0be0*/  ISETP.NE.AND P2, PT, R9, RZ, P2 ;  /* 0x000000ff0900720c */ /* 0x000fe40001745270 */
[----:B------:R-:W-:Y:S01]  /*0bf0*/  ISETP.NE.AND P3, PT, R8, RZ, P3 ;  /* 0x000000ff0800720c */ /* 0x000fe20001f65270 */
[----:B------:R-:W-:Y:S01]  /*0c00*/  VIADD R8, R18, 0x10 ;  /* 0x0000001012087836 */ /* 0x000fe20000000000 */
[----:B------:R-:W-:-:S02]  /*0c10*/  SEL R14, RZ, 0x1, !P0 ;  /* 0x00000001ff0e7807 */ /* 0x000fc40004000000 */
[--C-:B------:R-:W-:Y:S02]  /*0c20*/  SHF.R.S32.HI R27, RZ, 0x1f, R26.reuse ;  /* 0x0000001fff1b7819 */ /* 0x100fe4000001141a */
[----:B------:R-:W-:Y:S02]  /*0c30*/  P2R R14, PR, R14, 0xf ;  /* 0x0000000f0e0e7803 */ /* 0x000fe40000000000 */
[----:B------:R-:W-:Y:S01]  /*0c40*/  ISETP.GE.AND P3, PT, R25, UR6, PT ;  /* 0x0000000619007c0c */ /* 0x000fe2000bf66270 */
[----:B------:R-:W-:Y:S01]  /*0c50*/  IMAD.WIDE.U32 R26, R18, UR4, R26 ;  /* 0x00000004121a7c25 */ /* 0x000fe2000f8e001a */
[----:B------:R-:W-:Y:S02]  /*0c60*/  ISETP.GE.AND P1, PT, R13, UR6, PT ;  /* 0x000000060d007c0c */ /* 0x000fe4000bf26270 */
[----:B------:R-:W-:Y:S02]  /*0c70*/  ISETP.LT.AND P0, PT, R11, UR18, !P3 ;  /* 0x000000120b007c0c */ /* 0x000fe4000df01270 */
[----:B------:R-:W-:-:S02]  /*0c80*/  ISETP.GE.AND P2, PT, R12, UR6, PT ;  /* 0x000000060c007c0c */ /* 0x000fc4000bf46270 */
[----:B------:R-:W-:Y:S02]  /*0c90*/  ISETP.GE.AND P3, PT, R3, UR6, PT ;  /* 0x0000000603007c0c */ /* 0x000fe4000bf66270 */
[----:B------:R-:W-:Y:S02]  /*0ca0*/  SEL R10, RZ, 0x1, !P0 ;  /* 0x00000001ff0a7807 */ /* 0x000fe40004000000 */
[C---:B------:R-:W-:Y:S02]  /*0cb0*/  ISETP.LT.AND P1, PT, R11.reuse, UR18, !P1 ;  /* 0x000000120b007c0c */ /* 0x040fe4000cf21270 */
[C---:B------:R-:W-:Y:S02]  /*0cc0*/  ISETP.LT.AND P2, PT, R11.reuse, UR18, !P2 ;  /* 0x000000120b007c0c */ /* 0x040fe4000d741270 */
[----:B------:R-:W-:Y:S02]  /*0cd0*/  ISETP.LT.AND P3, PT, R11, UR18, !P3 ;  /* 0x000000120b007c0c */ /* 0x000fe4000df61270 */
[----:B------:R-:W-:-:S02]  /*0ce0*/  LEA.HI R30, R30, R31, RZ, 0x4 ;  /* 0x0000001f1e1e7211 */ /* 0x000fc400078f20ff */
[----:B------:R-:W-:Y:S02]  /*0cf0*/  P2R R10, PR, R10, 0xf ;  /* 0x0000000f0a0a7803 */ /* 0x000fe40000000000 */
[----:B------:R-:W-:Y:S02]  /*0d00*/  ISETP.NE.AND P2, PT, R108, RZ, PT ;  /* 0x000000ff6c00720c */ /* 0x000fe40003f45270 */
[----:B------:R-:W-:Y:S02]  /*0d10*/  ISETP.NE.AND P3, PT, RZ, UR14, PT ;  /* 0x0000000eff007c0c */ /* 0x000fe4000bf65270 */
[C---:B------:R-:W-:Y:S02]  /*0d20*/  ISETP.LT.AND P1, PT, R8.reuse, UR18, !P2 ;  /* 0x0000001208007c0c */ /* 0x040fe4000d721270 */
[----:B------:R-:W-:Y:S02]  /*0d30*/  ISETP.GE.OR P0, PT, R8, R104, !P3 ;  /* 0x000000680800720c */ /* 0x000fe40005f06670 */
[----:B------:R-:W-:-:S02]  /*0d40*/  LOP3.LUT R30, R30, 0xfffffff0, RZ, 0xc0, !PT ;  /* 0xfffffff01e1e7812 */ /* 0x000fc400078ec0ff */
[----:B------:R-:W-:Y:S02]  /*0d50*/  PLOP3.LUT P2, PT, P1, P0, PT, 0x80, 0x0 ;  /* 0x000000000000781c */ /* 0x000fe40000f41070 */
[C---:B------:R-:W-:Y:S01]  /*0d60*/  ISETP.LT.AND P0, PT, R8.reuse, UR18, !P6 ;  /* 0x0000001208007c0c */ /* 0x040fe2000f701270 */
[----:B------:R-:W-:Y:S01]  /*0d70*/  IMAD.IADD R31, R31, 0x1, -R30 ;  /* 0x000000011f1f7824 */ /* 0x000fe200078e0a1e */
[C---:B------:R-:W-:Y:S02]  /*0d80*/  ISETP.GE.OR P1, PT, R8.reuse, R103, !P3 ;  /* 0x000000670800720c */ /* 0x040fe40005f26670 */
[----:B------:R-:W-:Y:S02]  /*0d90*/  P2R R21, PR, RZ, 0x4 ;  /* 0x00000004ff157803 */ /* 0x000fe40000000000 */
[----:B------:R-:W-:Y:S02]  /*0da0*/  PLOP3.LUT P1, PT, P0, P1, PT, 0x80, 0x0 ;  /* 0x000000000000781c */ /* 0x000fe40000723070 */
[----:B------:R-:W-:-:S02]  /*0db0*/  ISETP.LT.AND P0, PT, R8, UR18, !P5 ;  /* 0x0000001208007c0c */ /* 0x000fc4000ef01270 */
[C---:B------:R-:W-:Y:S02]  /*0dc0*/  ISETP.GE.OR P2, PT, R8.reuse, R102, !P3 ;  /* 0x000000660800720c */ /* 0x040fe40005f46670 */
[C---:B------:R-:W-:Y:S02]  /*0dd0*/  ISETP.GE.OR P3, PT, R8.reuse, R101, !P3 ;  /* 0x000000650800720c */ /* 0x040fe40005f66670 */
[----:B------:R-:W-:Y:S02]  /*0de0*/  PLOP3.LUT P2, PT, P0, P2, PT, 0x80, 0x0 ;  /* 0x000000000000781c */ /* 0x000fe40000745070 */
[----:B------:R-:W-:Y:S02]  /*0df0*/  ISETP.LT.AND P0, PT, R8, UR18, !P4 ;  /* 0x0000001208007c0c */ /* 0x000fe4000e701270 */
[----:B------:R-:W-:Y:S02]  /*0e00*/  LEA.HI R28, R31, R31, RZ, 0x1 ;  /* 0x0000001f1f1c7211 */ /* 0x000fe400078f08ff */
[----:B------:R-:W-:-:S02]  /*0e10*/  PLOP3.LUT P3, PT, P0, P3, PT, 0x80, 0x0 ;  /* 0x000000000000781c */ /* 0x000fc40000767070 */
[-C--:B------:R-:W-:Y:S02]  /*0e20*/  ISETP.GE.AND P0, PT, R104, R8.reuse, PT ;  /* 0x000000086800720c */ /* 0x080fe40003f06270 */
[----:B------:R-:W-:Y:S02]  /*0e30*/  SHF.R.S32.HI R24, RZ, 0x1f, R31 ;  /* 0x0000001fff187819 */ /* 0x000fe4000001141f */
[----:B------:R-:W-:Y:S02]  /*0e40*/  SEL R20, RZ, 0x1, !P0 ;  /* 0x00000001ff147807 */ /* 0x000fe40004000000 */
[----:B------:R-:W-:Y:S02]  /*0e50*/  ISETP.GE.AND P0, PT, R103, R8, PT ;  /* 0x000000086700720c */ /* 0x000fe40003f06270 */
[----:B------:R-:W-:Y:S02]  /*0e60*/  LOP3.LUT R20, R20, UR14, RZ, 0xfc, !PT ;  /* 0x0000000e14147c12 */ /* 0x000fe4000f8efcff */
[----:B------:R-:W-:-:S02]  /*0e70*/  SEL R19, RZ, 0x1, !P0 ;  /* 0x00000001ff137807 */ /* 0x000fc40004000000 */
[-C--:B------:R-:W-:Y:S02]  /*0e80*/  ISETP.GE.AND P0, PT, R102, R8.reuse, PT ;  /* 0x000000086600720c */ /* 0x080fe40003f06270 */
[----:B------:R-:W-:Y:S02]  /*0e90*/  LOP3.LUT R19, R19, UR14, RZ, 0xfc, !PT ;  /* 0x0000000e13137c12 */ /* 0x000fe4000f8efcff */
[----:B------:R-:W-:Y:S02]  /*0ea0*/  SEL R9, RZ, 0x1, !P0 ;  /* 0x00000001ff097807 */ /* 0x000fe40004000000 */
[----:B------:R-:W-:Y:S02]  /*0eb0*/  ISETP.GE.AND P0, PT, R101, R8, PT ;  /* 0x000000086500720c */ /* 0x000fe40003f06270 */
[----:B------:R-:W-:Y:S02]  /*0ec0*/  LOP3.LUT R9, R9, UR14, RZ, 0xfc, !PT ;  /* 0x0000000e09097c12 */ /* 0x000fe4000f8efcff */
[----:B------:R-:W-:-:S02]  /*0ed0*/  SEL R8, RZ, 0x1, !P0 ;  /* 0x00000001ff087807 */ /* 0x000fc40004000000 */
[----:B------:R-:W-:Y:S02]  /*0ee0*/  ISETP.NE.AND P0, PT, R21, RZ, PT ;  /* 0x000000ff1500720c */ /* 0x000fe40003f05270 */
[----:B------:R-:W-:Y:S02]  /*0ef0*/  LOP3.LUT R8, R8, UR14, RZ, 0xfc, !PT ;  /* 0x0000000e08087c12 */ /* 0x000fe4000f8efcff */
[----:B------:R-:W-:Y:S02]  /*0f00*/  PRMT R20, R20, 0x9910, RZ ;  /* 0x0000991014147816 */ /* 0x000fe400000000ff */
[----:B------:R-:W-:Y:S02]  /*0f10*/  PRMT R9, R9, 0x9910, RZ ;  /* 0x0000991009097816 */ /* 0x000fe400000000ff */
[----:B------:R-:W-:Y:S02]  /*0f20*/  PRMT R19, R19, 0x9910, RZ ;  /* 0x0000991013137816 */ /* 0x000fe400000000ff */
[----:B------:R-:W-:-:S02]  /*0f30*/  PRMT R8, R8, 0x9910, RZ ;  /* 0x0000991008087816 */ /* 0x000fc400000000ff */
[----:B------:R-:W-:Y:S02]  /*0f40*/  ISETP.NE.AND P0, PT, R20, RZ, P0 ;  /* 0x000000ff1400720c */ /* 0x000fe40000705270 */
[----:B------:R-:W-:Y:S02]  /*0f50*/  ISETP.NE.AND P2, PT, R9, RZ, P2 ;  /* 0x000000ff0900720c */ /* 0x000fe40001745270 */
[----:B------:R-:W-:Y:S01]  /*0f60*/  ISETP.NE.AND P1, PT, R19, RZ, P1 ;  /* 0x000000ff1300720c */ /* 0x000fe20000f25270 */
[----:B------:R-:W-:Y:S01]  /*0f70*/  VIADD R19, R18, 0x20 ;  /* 0x0000002012137836 */ /* 0x000fe20000000000 */
[----:B------:R-:W-:Y:S01]  /*0f80*/  ISETP.NE.AND P3, PT, R8, RZ, P3 ;  /* 0x000000ff0800720c */ /* 0x000fe20001f65270 */
[----:B------:R-:W-:Y:S01]  /*0f90*/  VIADD R8, R84, 0x20 ;  /* 0x0000002054087836 */ /* 0x000fe20000000000 */
[----:B------:R-:W-:Y:S02]  /*0fa0*/  SEL R9, RZ, 0x1, !P0 ;  /* 0x00000001ff097807 */ /* 0x000fe40004000000 */
[----:B------:R-:W-:-:S02]  /*0fb0*/  LEA.HI R24, R24, R31, RZ, 0x3 ;  /* 0x0000001f18187211 */ /* 0x000fc400078f18ff */
[----:B------:R-:W-:Y:S02]  /*0fc0*/  P2R R9, PR, R9, 0xf ;  /* 0x0000000f09097803 */ /* 0x000fe40000000000 */
[----:B------:R-:W-:Y:S02]  /*0fd0*/  ISETP.GE.AND P3, PT, R25, UR6, PT ;  /* 0x0000000619007c0c */ /* 0x000fe4000bf66270 */
[----:B------:R-:W-:Y:S02]  /*0fe0*/  ISETP.GE.AND P1, PT, R13, UR6, PT ;  /* 0x000000060d007c0c */ /* 0x000fe4000bf26270 */
[----:B------:R-:W-:Y:S02]  /*0ff0*/  ISETP.LT.AND P0, PT, R8, UR18, !P3 ;  /* 0x0000001208007c0c */ /* 0x000fe4000df01270 */
[----:B------:R-:W-:Y:S02]  /*1000*/  ISETP.GE.AND P2, PT, R12, UR6, PT ;  /* 0x000000060c007c0c */ /* 0x000fe4000bf46270 */
[----:B------:R-:W-:-:S02]  /*1010*/  ISETP.GE.AND P3, PT, R3, UR6, PT ;  /* 0x0000000603007c0c */ /* 0x000fc4000bf66270 */
[----:B------:R-:W-:Y:S02]  /*1020*/  SEL R3, RZ, 0x1, !P0 ;  /* 0x00000001ff037807 */ /* 0x000fe40004000000 */
[C---:B------:R-:W-:Y:S02]  /*1030*/  ISETP.LT.AND P1, PT, R8.reuse, UR18, !P1 ;  /* 0x0000001208007c0c */ /* 0x040fe4000cf21270 */
[C---:B------:R-:W-:Y:S02]  /*1040*/  ISETP.LT.AND P2, PT, R8.reuse, UR18, !P2 ;  /* 0x0000001208007c0c */ /* 0x040fe4000d741270 */
[----:B------:R-:W-:Y:S02]  /*1050*/  ISETP.LT.AND P3, PT, R8, UR18, !P3 ;  /* 0x0000001208007c0c */ /* 0x000fe4000df61270 */
[----:B------:R-:W-:Y:S02]  /*1060*/  P2R R12, PR, RZ, 0x40 ;  /* 0x00000040ff0c7803 */ /* 0x000fe40000000000 */
[----:B------:R-:W-:-:S02]  /*1070*/  P2R R3, PR, R3, 0xf ;  /* 0x0000000f03037803 */ /* 0x000fc40000000000 */
[----:B------:R-:W-:Y:S02]  /*1080*/  ISETP.NE.AND P2, PT, R108, RZ, PT ;  /* 0x000000ff6c00720c */ /* 0x000fe40003f45270 */
[----:B------:R-:W-:Y:S02]  /*1090*/  ISETP.NE.AND P3, PT, RZ, UR14, PT ;  /* 0x0000000eff007c0c */ /* 0x000fe4000bf65270 */
[C---:B------:R-:W-:Y:S02]  /*10a0*/  ISETP.LT.AND P1, PT, R19.reuse, UR18, !P2 ;  /* 0x0000001213007c0c */ /* 0x040fe4000d721270 */
[C---:B------:R-:W-:Y:S02]  /*10b0*/  ISETP.GE.OR P0, PT, R19.reuse, R104, !P3 ;  /* 0x000000681300720c */ /* 0x040fe40005f06670 */
[----:B------:R-:W-:Y:S02]  /*10c0*/  ISETP.GE.OR P2, PT, R19, R102, !P3 ;  /* 0x000000661300720c */ /* 0x000fe40005f46670 */
[----:B------:R-:W-:-:S02]  /*10d0*/  PLOP3.LUT P1, PT, P1, P0, PT, 0x80, 0x0 ;  /* 0x000000000000781c */ /* 0x000fc40000f21070 */
[C---:B------:R-:W-:Y:S02]  /*10e0*/  ISETP.LT.AND P0, PT, R19.reuse, UR18, !P6 ;  /* 0x0000001213007c0c */ /* 0x040fe4000f701270 */
[----:B------:R-:W-:Y:S02]  /*10f0*/  P2R R13, PR, RZ, 0x2 ;  /* 0x00000002ff0d7803 */ /* 0x000fe40000000000 */
[C---:B------:R-:W-:Y:S02]  /*1100*/  ISETP.GE.OR P1, PT, R19.reuse, R103, !P3 ;  /* 0x000000671300720c */ /* 0x040fe40005f26670 */
[C---:B------:R-:W-:Y:S02]  /*1110*/  ISETP.GE.OR P3, PT, R19.reuse, R101, !P3 ;  /* 0x000000651300720c */ /* 0x040fe40005f66670 */
[----:B------:R-:W-:Y:S02]  /*1120*/  PLOP3.LUT P1, PT, P0, P1, PT, 0x80, 0x0 ;  /* 0x000000000000781c */ /* 0x000fe40000723070 */
[----:B------:R-:W-:-:S02]  /*1130*/  ISETP.LT.AND P0, PT, R19, UR18, !P5 ;  /* 0x0000001213007c0c */ /* 0x000fc4000ef01270 */
[----:B------:R-:W-:Y:S02]  /*1140*/  ISETP.NE.AND P6, PT, R13, RZ, PT ;  /* 0x000000ff0d00720c */ /* 0x000fe40003fc5270 */
[----:B------:R-:W-:Y:S02]  /*1150*/  PLOP3.LUT P2, PT, P0, P2, PT, 0x80, 0x0 ;  /* 0x000000000000781c */ /* 0x000fe40000745070 */
[----:B------:R-:W-:Y:S02]  /*1160*/  ISETP.LT.AND P0, PT, R19, UR18, !P4 ;  /* 0x0000001213007c0c */ /* 0x000fe4000e701270 */
[----:B------:R-:W-:Y:S02]  /*1170*/  P2R R13, PR, RZ, 0x20 ;  /* 0x00000020ff0d7803 */ /* 0x000fe40000000000 */
[----:B------:R-:W-:Y:S02]  /*1180*/  PLOP3.LUT P3, PT, P0, P3, PT, 0x80, 0x0 ;  /* 0x000000000000781c */ /* 0x000fe40000767070 */
[----:B------:R-:W-:-:S04]  /*1190*/  ISETP.GE.AND P0, PT, R104, R19, PT ;  /* 0x000000136800720c */ /* 0x000fc80003f06270 */
[----:B------:R-:W-:Y:S02]  /*11a0*/  SEL R22, RZ, 0x1, !P0 ;  /* 0x00000001ff167807 */ /* 0x000fe40004000000 */
[-C--:B------:R-:W-:Y:S02]  /*11b0*/  ISETP.GE.AND P0, PT, R103, R19.reuse, PT ;  /* 0x000000136700720c */ /* 0x080fe40003f06270 */
[----:B------:R-:W-:Y:S02]  /*11c0*/  LOP3.LUT R22, R22, UR14, RZ, 0xfc, !PT ;  /* 0x0000000e16167c12 */ /* 0x000fe4000f8efcff */
[----:B------:R-:W-:Y:S02]  /*11d0*/  SEL R21, RZ, 0x1, !P0 ;  /* 0x00000001ff157807 */ /* 0x000fe40004000000 */
[----:B------:R-:W-:Y:S02]  /*11e0*/  ISETP.GE.AND P0, PT, R102, R19, PT ;  /* 0x000000136600720c */ /* 0x000fe40003f06270 */
[----:B------:R-:W-:-:S02]  /*11f0*/  LOP3.LUT R21, R21, UR14, RZ, 0xfc, !PT ;  /* 0x0000000e15157c12 */ /* 0x000fc4000f8efcff */
[----:B------:R-:W-:Y:S02]  /*1200*/  SEL R20, RZ, 0x1, !P0 ;  /* 0x00000001ff147807 */ /* 0x000fe40004000000 */
[----:B------:R-:W-:Y:S02]  /*1210*/  ISETP.GE.AND P0, PT, R101, R19, PT ;  /* 0x000000136500720c */ /* 0x000fe40003f06270 */
[----:B------:R-:W-:Y:S02]  /*1220*/  LOP3.LUT R20, R20, UR14, RZ, 0xfc, !PT ;  /* 0x0000000e14147c12 */ /* 0x000fe4000f8efcff */
[----:B------:R-:W-:Y:S02]  /*1230*/  SEL R19, RZ, 0x1, !P0 ;  /* 0x00000001ff137807 */ /* 0x000fe40004000000 */
[----:B------:R-:W-:Y:S02]  /*1240*/  PRMT R22, R22, 0x9910, RZ ;  /* 0x0000991016167816 */ /* 0x000fe400000000ff */
[----:B------:R-:W-:-:S02]  /*1250*/  LOP3.LUT R19, R19, UR14, RZ, 0xfc, !PT ;  /* 0x0000000e13137c12 */ /* 0x000fc4000f8efcff */
[----:B------:R-:W-:Y:S02]  /*1260*/  PRMT R21, R21, 0x9910, RZ ;  /* 0x0000991015157816 */ /* 0x000fe400000000ff */
[----:B------:R-:W-:Y:S02]  /*1270*/  PRMT R19, R19, 0x9910, RZ ;  /* 0x0000991013137816 */ /* 0x000fe400000000ff */
[----:B------:R-:W-:Y:S02]  /*1280*/  PRMT R20, R20, 0x9910, RZ ;  /* 0x0000991014147816 */ /* 0x000fe400000000ff */
[----:B------:R-:W-:Y:S02]  /*1290*/  ISETP.NE.AND P3, PT, R19, RZ, P3 ;  /* 0x000000ff1300720c */ /* 0x000fe40001f65270 */
[----:B------:R-:W-:Y:S02]  /*12a0*/  SHF.R.S32.HI R19, RZ, 0x1f, R18 ;  /* 0x0000001fff137819 */ /* 0x000fe40000011412 */
[----:B------:R-:W-:-:S02]  /*12b0*/  ISETP.NE.AND P0, PT, R22, RZ, P6 ;  /* 0x000000ff1600720c */ /* 0x000fc40003705270 */
[----:B------:R-:W-:Y:S01]  /*12c0*/  ISETP.NE.AND P1, PT, R21, RZ, P1 ;  /* 0x000000ff1500720c */ /* 0x000fe20000f25270 */
[----:B------:R-:W-:Y:S01]  /*12d0*/  IMAD R19, R19, UR4, RZ ;  /* 0x0000000413137c24 */ /* 0x000fe2000f8e02ff */
[----:B------:R-:W-:Y:S02]  /*12e0*/  ISETP.NE.AND P2, PT, R20, RZ, P2 ;  /* 0x000000ff1400720c */ /* 0x000fe40001745270 */
[----:B------:R-:W-:Y:S01]  /*12f0*/  SEL R118, RZ, 0x1, !P0 ;  /* 0x00000001ff767807 */ /* 0x000fe20004000000 */
[----:B------:R-:W-:Y:S01]  /*1300*/  IMAD R19, R18, UR5, R19 ;  /* 0x0000000512137c24 */ /* 0x000fe2000f8e0213 */
[----:B------:R-:W-:Y:S01]  /*1310*/  ULDC.64 UR4, c[0x0][0x278] ;  /* 0x00009e0000047ab9 */ /* 0x000fe20000000a00 */
[----:B------:R-:W-:Y:S01]  /*1320*/  SHF.R.S32.HI R20, RZ, 0x1f, R25 ;  /* 0x0000001fff147819 */ /* 0x000fe20000011419 */
[----:B------:R-:W-:Y:S01]  /*1330*/  UIADD3 UR12, UP1, UR8, -UR4, URZ ;  /* 0x80000004080c7290 */ /* 0x000fe2000ff3e03f */
[----:B------:R-:W-:Y:S01]  /*1340*/  P2R R118, PR, R118, 0xf ;  /* 0x0000000f76767803 */ /* 0x000fe20000000000 */
[----:B------:R-:W-:Y:S01]  /*1350*/  IMAD.IADD R18, R27, 0x1, R19 ;  /* 0x000000011b127824 */ /* 0x000fe200078e0213 */
[----:B----4-:R-:W-:Y:S01]  /*1360*/  LEA R6, P0, R26, R6, 0x3 ;  /* 0x000000061a067211 */ /* 0x010fe200078018ff */
[----:B------:R-:W-:-:S03]  /*1370*/  UIADD3 UR12, UP0, UR12, UR8, URZ ;  /* 0x000000080c0c7290 */ /* 0x000fc6000ff1e03f */
[----:B------:R-:W-:Y:S01]  /*1380*/  LEA.HI.X R7, R26, R7, R18, 0x3, P0 ;  /* 0x000000071a077211 */ /* 0x000fe200000f1c12 */
[----:B------:R-:W-:Y:S01]  /*1390*/  UIADD3.X UR11, UR9, UR9, ~UR5, UP0, UP1 ;  /* 0x00000009090b7290 */ /* 0x000fe200087e2c05 */
[----:B------:R-:W-:Y:S01]  /*13a0*/  LOP3.LUT R26, R28, 0x1ffffffe, RZ, 0xc0, !PT ;  /* 0x1ffffffe1c1a7812 */ /* 0x000fe200078ec0ff */
[----:B------:R-:W-:Y:S01]  /*13b0*/  IMAD.U32 R19, RZ, RZ, UR12 ;  /* 0x0000000cff137e24 */ /* 0x000fe2000f8e00ff */
[----:B------:R-:W-:Y:S02]  /*13c0*/  ULDC.64 UR12, c[0x0][0x240] ;  /* 0x00009000000c7ab9 */ /* 0x000fe40000000a00 */
[----:B------:R-:W-:Y:S01]  /*13d0*/  UIADD3 UR26, UP1, UR12, UR12, URZ ;  /* 0x0000000c0c1a7290 */ /* 0x000fe2000ff3e03f */
[----:B------:R-:W-:Y:S01]  /*13e0*/  IMAD.U32 R123, RZ, RZ, UR11 ;  /* 0x0000000bff7b7e24 */ /* 0x000fe2000f8e00ff */
[----:B------:R-:W-:Y:S01]  /*13f0*/  IADD3 R124, P1, P0, R6, UR4, R19 ;  /* 0x00000004067c7c10 */ /* 0x000fe2000f83e013 */
[----:B------:R-:W-:Y:S01]  /*1400*/  IMAD.IADD R26, R31, 0x1, -R26 ;  /* 0x000000011f1a7824 */ /* 0x000fe200078e0a1a */
[----:B------:R-:W-:Y:S01]  /*1410*/  ULDC.64 UR10, c[0x0][0x248] ;  /* 0x00009200000a7ab9 */ /* 0x000fe20000000a00 */
[----:B------:R-:W-:Y:S01]  /*1420*/  UIADD3.X UR25, UR13, UR13, URZ, UP1, !UPT ;  /* 0x0000000d0d197290 */ /* 0x000fe20008ffe43f */
[----:B------:R-:W-:Y:S01]  /*1430*/  IADD3.X R123, R7, UR5, R123, P1, P0 ;  /* 0x00000005077b7c10 */ /* 0x000fe20008fe047b */
[----:B------:R-:W-:Y:S01]  /*1440*/  ULDC.64 UR4, c[0x0][0x230] ;  /* 0x00008c0000047ab9 */ /* 0x000fe20000000a00 */
[----:B------:R-:W-:Y:S01]  /*1450*/  ISETP.NE.AND P1, PT, RZ, UR29, PT ;  /* 0x0000001dff007c0c */ /* 0x000fe2000bf25270 */
[----:B------:R-:W-:Y:S01]  /*1460*/  IMAD.WIDE.U32 R22, R25, UR4, R84 ;  /* 0x0000000419167c25 */ /* 0x000fe2000f8e0054 */
[----:B------:R-:W-:-:S02]  /*1470*/  UIADD3 UR26, UP2, UP1, UR26, UR26, UR26 ;  /* 0x0000001a1a1a7290 */ /* 0x000fc4000f95e01a */
[----:B------:R-:W-:Y:S01]  /*1480*/  SEL R14, R14, RZ, P1 ;  /* 0x000000ff0e0e7207 */ /* 0x000fe20000800000 */
[----:B------:R-:W-:Y:S01]  /*1490*/  IMAD R20, R20, UR4, RZ ;  /* 0x0000000414147c24 */ /* 0x000fe2000f8e02ff */
[----:B------:R-:W-:Y:S01]  /*14a0*/  LEA R18, P0, R22, R4, 0x3 ;  /* 0x0000000416127211 */ /* 0x000fe200078018ff */
[C---:B------:R-:W-:Y:S01]  /*14b0*/  VIADD R4, R25.reuse, 0x8 ;  /* 0x0000000819047836 */ /* 0x040fe20000000000 */
[----:B------:R-:W-:Y:S01]  /*14c0*/  UMOV UR4, 0x400 ;  /* 0x0000040000047882 */ /* 0x000fe20000000000 */
[----:B------:R-:W-:Y:S01]  /*14d0*/  IMAD R20, R25, UR5, R20 ;  /* 0x0000000519147c24 */ /* 0x000fe2000f8e0214 */
[----:B------:R-:W-:Y:S02]  /*14e0*/  UIADD3.X UR25, UR25, UR25, UR25, UP2, UP1 ;  /* 0x0000001919197290 */ /* 0x000fe400097e2419 */
[----:B------:R-:W-:Y:S01]  /*14f0*/  ISETP.GE.AND P5, PT, R4, UR6, PT ;  /* 0x0000000604007c0c */ /* 0x000fe2000bfa6270 */
[----:B------:R-:W-:Y:S02]  /*1500*/  IMAD.IADD R20, R23, 0x1, R20 ;  /* 0x0000000117147824 */ /* 0x000fe400078e0214 */
[----:B------:R-:W-:Y:S01]  /*1510*/  VIADD R4, R25, 0xa ;  /* 0x0000000a19047836 */ /* 0x000fe20000000000 */
[----:B------:R-:W-:-:S02]  /*1520*/  P2R R112, PR, RZ, 0x20 ;  /* 0x00000020ff707803 */ /* 0x000fc40000000000 */
[----:B------:R-:W-:Y:S02]  /*1530*/  LEA.HI.X R19, R22, R5, R20, 0x3, P0 ;  /* 0x0000000516137211 */ /* 0x000fe400000f1c14 */
[----:B------:R-:W-:Y:S01]  /*1540*/  ISETP.GE.AND P6, PT, R4, UR6, PT ;  /* 0x0000000604007c0c */ /* 0x000fe2000bfc6270 */
[C---:B------:R-:W-:Y:S01]  /*1550*/  VIADD R4, R25.reuse, 0xc ;  /* 0x0000000c19047836 */ /* 0x040fe20000000000 */
[----:B------:R-:W-:Y:S01]  /*1560*/  SHF.R.S32.HI R5, RZ, 0x1f, R16 ;  /* 0x0000001fff057819 */ /* 0x000fe20000011410 */
[----:B------:R-:W-:Y:S01]  /*1570*/  VIADD R25, R25, 0xe ;  /* 0x0000000e19197836 */ /* 0x000fe20000000000 */
[----:B------:R-:W-:Y:S02]  /*1580*/  ISETP.LT.AND P0, PT, R84, UR18, !P5 ;  /* 0x0000001254007c0c */ /* 0x000fe4000ef01270 */
[----:B------:R-:W-:Y:S02]  /*1590*/  LEA.HI R29, R5, R16, RZ, 0x2 ;  /* 0x00000010051d7211 */ /* 0x000fe400078f10ff */
[----:B------:R-:W-:-:S02]  /*15a0*/  ISETP.GE.AND P3, PT, R25, UR6, PT ;  /* 0x0000000619007c0c */ /* 0x000fc4000bf66270 */
[----:B------:R-:W-:Y:S02]  /*15b0*/  SHF.R.S32.HI R25, RZ, 0x2, R29 ;  /* 0x00000002ff197819 */ /* 0x000fe4000001141d */
[----:B------:R-:W-:Y:S01]  /*15c0*/  ISETP.GE.AND P2, PT, R4, UR6, PT ;  /* 0x0000000604007c0c */ /* 0x000fe2000bf46270 */
[----:B------:R-:W2:Y:S01]  /*15d0*/  S2UR UR6, SR_CgaCtaId ;  /* 0x00000000000679c3 */ /* 0x000ea20000008800 */
[----:B------:R-:W-:Y:S02]  /*15e0*/  LOP3.LUT R4, R25, 0x2, RZ, 0xc0, !PT ;  /* 0x0000000219047812 */ /* 0x000fe400078ec0ff */
[----:B------:R-:W-:Y:S02]  /*15f0*/  LOP3.LUT R27, R29, 0x7ffffffc, RZ, 0xc0, !PT ;  /* 0x7ffffffc1d1b7812 */ /* 0x000fe400078ec0ff */
[----:B------:R-:W-:Y:S01]  /*1600*/  LOP3.LUT R25, R25, 0x1, RZ, 0xc0, !PT ;  /* 0x0000000119197812 */ /* 0x000fe200078ec0ff */
[----:B------:R-:W-:Y:S01]  /*1610*/  IMAD.SHL.U32 R4, R4, 0x4, RZ ;  /* 0x0000000404047824 */ /* 0x000fe200078e00ff */
[----:B------:R-:W-:Y:S01]  /*1620*/  SEL R23, RZ, 0x100, !P0 ;  /* 0x00000100ff177807 */ /* 0x000fe20004000000 */
[----:B------:R-:W-:Y:S01]  /*1630*/  IMAD.IADD R27, R16, 0x1, -R27 ;  /* 0x00000001101b7824 */ /* 0x000fe200078e0a1b */
[----:B------:R-:W-:-:S02]  /*1640*/  ISETP.LT.AND P0, PT, R84, UR18, !P6 ;  /* 0x0000001254007c0c */ /* 0x000fc4000f701270 */
[----:B------:R-:W-:Y:S01]  /*1650*/  LOP3.LUT R4, R4, 0xfffffffc, R25, 0xe2, !PT ;  /* 0xfffffffc04047812 */ /* 0x000fe200078ee219 */
[----:B------:R-:W-:Y:S01]  /*1660*/  IMAD.SHL.U32 R27, R27, 0x2, RZ ;  /* 0x000000021b1b7824 */ /* 0x000fe200078e00ff */
[--C-:B------:R-:W-:Y:S02]  /*1670*/  SHF.R.S32.HI R25, RZ, 0x1, R28.reuse ;  /* 0x00000001ff197819 */ /* 0x100fe4000001141c */
[----:B------:R-:W-:Y:S02]  /*1680*/  SHF.R.S32.HI R28, RZ, 0x1f, R28 ;  /* 0x0000001fff1c7819 */ /* 0x000fe4000001141c */
[----:B------:R-:W-:Y:S02]  /*1690*/  SEL R22, RZ, 0x200, !P0 ;  /* 0x00000200ff167807 */ /* 0x000fe40004000000 */
[----:B------:R-:W-:Y:S02]  /*16a0*/  LEA.HI R28, R28, R25, RZ, 0x2 ;  /* 0x000000191c1c7211 */ /* 0x000fe400078f10ff */
[----:B------:R-:W-:-:S02]  /*16b0*/  ISETP.LT.AND P0, PT, R84, UR18, !P2 ;  /* 0x0000001254007c0c */ /* 0x000fc4000d701270 */
[----:B------:R-:W-:Y:S01]  /*16c0*/  LEA.HI.SX32 R27, R24, R27, 0x1d ;  /* 0x0000001b181b7211 */ /* 0x000fe200078feaff */
[----:B--2---:R-:W-:Y:S01]  /*16d0*/  ULEA UR6, UR6, UR4, 0x18 ;  /* 0x0000000406067291 */ /* 0x004fe2000f8ec03f */
[----:B------:R-:W-:Y:S02]  /*16e0*/  LOP3.LUT R24, R29, 0xfffffffc, RZ, 0xc0, !PT ;  /* 0xfffffffc1d187812 */ /* 0x000fe400078ec0ff */
[----:B------:R-:W-:Y:S01]  /*16f0*/  LOP3.LUT R28, R28, 0x1fffffc, RZ, 0xc0, !PT ;  /* 0x01fffffc1c1c7812 */ /* 0x000fe200078ec0ff */
[----:B------:R-:W-:Y:S01]  /*1700*/  IMAD R27, R26, 0x8, R27 ;  /* 0x000000081a1b7824 */ /* 0x000fe200078e021b */
[----:B------:R-:W-:Y:S01]  /*1710*/  SEL R21, RZ, 0x400, !P0 ;  /* 0x00000400ff157807 */ /* 0x000fe20004000000 */
[----:B------:R-:W-:Y:S01]  /*1720*/  ULDC.64 UR4, c[0x0][0x250] ;  /* 0x0000940000047ab9 */ /* 0x000fe20000000a00 */
[----:B------:R-:W-:Y:S01]  /*1730*/  ISETP.LT.AND P0, PT, R84, UR18, !P3 ;  /* 0x0000001254007c0c */ /* 0x000fe2000df01270 */
[----:B------:R-:W-:Y:S01]  /*1740*/  UIADD3 UR28, UP0, UR10, -UR4, URZ ;  /* 0x800000040a1c7290 */ /* 0x000fe2000ff1e03f */
[----:B------:R-:W-:-:S02]  /*1750*/  IADD3 R25, R24, R25, -R28 ;  /* 0x0000001918197210 */ /* 0x000fc40007ffe81c */
[----:B------:R-:W-:Y:S02]  /*1760*/  CS2R R28, SRZ ;  /* 0x00000000001c7805 */ /* 0x000fe4000001ff00 */
[----:B------:R-:W-:Y:S01]  /*1770*/  SEL R20, RZ, 0x800, !P0 ;  /* 0x00000800ff147807 */ /* 0x000fe20004000000 */
[----:B------:R-:W-:Y:S01]  /*1780*/  UIADD3.X UR27, UR11, ~UR5, URZ, UP0, !UPT ;  /* 0x800000050b1b7290 */ /* 0x000fe200087fe43f */
[----:B------:R-:W-:Y:S01]  /*1790*/  LOP3.LUT R17, R22, R23, R17, 0xfe, !PT ;  /* 0x0000001716117212 */ /* 0x000fe200078efe11 */
[----:B------:R-:W-:Y:S01]  /*17a0*/  IMAD R25, R25, 0x80, R30 ;  /* 0x0000008019197824 */ /* 0x000fe200078e021e */
[----:B------:R-:W-:Y:S01]  /*17b0*/  LOP3.LUT R4, R4, R27, RZ, 0x3c, !PT ;  /* 0x0000001b04047212 */ /* 0x000fe200078e3cff */
[----:B------:R-:W-:Y:S01]  /*17c0*/  UIADD3 UR26, UP1, UP0, UR28, UR12, UR26 ;  /* 0x0000000c1c1a7290 */ /* 0x000fe2000f83e01a */
[----:B------:R-:W-:Y:S02]  /*17d0*/  LOP3.LUT R17, R20, R21, R17, 0xfe, !PT ;  /* 0x0000001514117212 */ /* 0x000fe400078efe11 */
[----:B------:R-:W-:-:S02]  /*17e0*/  CS2R R30, SRZ ;  /* 0x00000000001e7805 */ /* 0x000fc4000001ff00 */
[----:B------:R-:W-:Y:S01]  /*17f0*/  IADD3 R32, P0, R18, UR12, RZ ;  /* 0x0000000c12207c10 */ /* 0x000fe2000ff1e0ff */
[----:B------:R-:W-:Y:S01]  /*1800*/  IMAD.IADD R25, R4, 0x1, R25 ;  /* 0x0000000104197824 */ /* 0x000fe200078e0219 */
[----:B------:R-:W-:Y:S01]  /*1810*/  SEL R4, R17, RZ, P1 ;  /* 0x000000ff11047207 */ /* 0x000fe20000800000 */
[----:B------:R-:W-:Y:S01]  /*1820*/  UIADD3.X UR25, UR27, UR13, UR25, UP1, UP0 ;  /* 0x0000000d1b197290 */ /* 0x000fe20008fe0419 */
[----:B------:R-:W-:Y:S01]  /*1830*/  IADD3.X R33, R19, UR13, RZ, P0, !PT ;  /* 0x0000000d13217c10 */ /* 0x000fe200087fe4ff */
[----:B------:R-:W-:Y:S01]  /*1840*/  IMAD.SHL.U32 R106, R25, 0x8, RZ ;  /* 0x00000008196a7824 */ /* 0x000fe200078e00ff */
[C---:B------:R-:W-:Y:S01]  /*1850*/  LOP3.LUT R21, R4.reuse, 0x100, RZ, 0xc0, !PT ;  /* 0x0000010004157812 */ /* 0x040fe200078ec0ff */
[----:B------:R-:W-:Y:S01]  /*1860*/  IMAD.SHL.U32 R20, R4, 0x8, RZ ;  /* 0x0000000804147824 */ /* 0x000fe200078e00ff */
[----:B------:R-:W-:Y:S01]  /*1870*/  LEA.HI R5, R5, R16, RZ, 0x3 ;  /* 0x0000001005057211 */ /* 0x000fe200078f18ff */
[----:B------:R-:W-:Y:S01]  /*1880*/  VIADD R17, R106, UR6 ;  /* 0x000000066a117c36 */ /* 0x000fe20008000000 */
[----:B------:R-:W-:Y:S01]  /*1890*/  SHF.R.U32.HI R21, RZ, 0x5, R21 ;  /* 0x00000005ff157819 */ /* 0x000fe20000011615 */
[----:B------:R-:W-:Y:S01]  /*18a0*/  UIADD3 UR26, UP0, UR26, UR4, URZ ;  /* 0x000000041a1a7290 */ /* 0x000fe2000ff1e03f */
[----:B------:R-:W-:Y:S01]  /*18b0*/  LOP3.LUT P0, RZ, R20, 0x8, RZ, 0xc0, !PT ;  /* 0x0000000814ff7812 */ /* 0x000fe2000780c0ff */
[----:B------:R-:W-:Y:S01]  /*18c0*/  IMAD.SHL.U32 R20, R4, 0x4, RZ ;  /* 0x0000000404147824 */ /* 0x000fe200078e00ff */
[----:B------:R-:W-:Y:S01]  /*18d0*/  LOP3.LUT R105, R106, 0x8, RZ, 0x3c, !PT ;  /* 0x000000086a697812 */ /* 0x000fe200078e3cff */
[----:B------:R-:W-:Y:S01]  /*18e0*/  UIADD3.X UR25, UR25, UR5, URZ, UP0, !UPT ;  /* 0x0000000519197290 */ /* 0x000fe200087fe43f */
[----:B------:R-:W-:Y:S01]  /*18f0*/  SHF.R.U32.HI R5, RZ, 0x3, R5 ;  /* 0x00000003ff057819 */ /* 0x000fe20000011605 */
[----:B------:R-:W-:Y:S01]  /*1900*/  UISETP.NE.AND UP0, UPT, UR29, 0x1, UPT ;  /* 0x000000011d00788c */ /* 0x000fe2000bf05270 */
[----:B------:R-:W-:-:S02]  /*1910*/  P2R R111, PR, RZ, 0x40 ;  /* 0x00000040ff6f7803 */ /* 0x000fc40000000000 */
[----:B------:R-:W-:Y:S02]  /*1920*/  P2R R110, PR, RZ, 0x4 ;  /* 0x00000004ff6e7803 */ /* 0x000fe40000000000 */
[----:B------:R-:W-:-:S03]  /*1930*/  P2R R109, PR, RZ, 0x8 ;  /* 0x00000008ff6d7803 */ /* 0x000fc60000000000 */
[----:B------:R-:W-:Y:S01]  /*1940*/  @!PT LDS RZ, [RZ] ;  /* 0x00000000fffff984 */ /* 0x000fe20000000800 */
[----:B------:R-:W-:Y:S01]  /*1950*/  @!PT LDS RZ, [RZ] ;  /* 0x00000000fffff984 */ /* 0x000fe20000000800 */
[----:B------:R-:W-:Y:S01]  /*1960*/  @!PT LDS RZ, [RZ] ;  /* 0x00000000fffff984 */ /* 0x000fe20000000800 */
[----:B------:R-:W-:Y:S01]  /*1970*/  LDGSTS.E.LTC128B.64 [R17], desc[UR22][R18.64], P0 ;  /* 0x0000000012117fae */ /* 0x000fe20008121b56 */
[----:B------:R-:W-:Y:S01]  /*1980*/  LOP3.LUT P0, RZ, R20, 0x8, RZ, 0xc0, !PT ;  /* 0x0000000814ff7812 */ /* 0x000fe2000780c0ff */
[----:B------:R-:W-:-:S12]  /*1990*/  IMAD.SHL.U32 R20, R4, 0x2, RZ ;  /* 0x0000000204147824 */ /* 0x000fd800078e00ff */
[----:B------:R2:W-:Y:S01]  /*19a0*/  LDGSTS.E.LTC128B.64 [R17+0x400], desc[UR22][R32.64], P0 ;  /* 0x0040000020117fae */ /* 0x0005e20008121b56 */
[----:B------:R-:W-:-:S04]  /*19b0*/  IADD3 R22, P0, R32, UR12, RZ ;  /* 0x0000000c20167c10 */ /* 0x000fc8000ff1e0ff */
[----:B------:R-:W-:Y:S02]  /*19c0*/  IADD3.X R23, R33, UR13, RZ, P0, !PT ;  /* 0x0000000d21177c10 */ /* 0x000fe400087fe4ff */
[----:B------:R-:W-:-:S04]  /*19d0*/  IADD3 R26, P0, R22, UR12, RZ ;  /* 0x0000000c161a7c10 */ /* 0x000fc8000ff1e0ff */
[----:B------:R-:W-:Y:S02]  /*19e0*/  IADD3.X R27, R23, UR13, RZ, P0, !PT ;  /* 0x0000000d171b7c10 */ /* 0x000fe400087fe4ff */
[----:B------:R-:W-:Y:S01]  /*19f0*/  LOP3.LUT P0, RZ, R20, 0x8, RZ, 0xc0, !PT ;  /* 0x0000000814ff7812 */ /* 0x000fe2000780c0ff */
[----:B------:R-:W-:-:S12]  /*1a00*/  VIADD R20, R105, UR6 ;  /* 0x0000000669147c36 */ /* 0x000fd80008000000 */
[----:B------:R3:W-:Y:S01]  /*1a10*/  LDGSTS.E.LTC128B.64 [R17+0x800], desc[UR22][R22.64], P0 ;  /* 0x0080000016117fae */ /* 0x0007e20008121b56 */
[----:B------:R-:W-:Y:S02]  /*1a20*/  LOP3.LUT P0, RZ, R4, 0x8, RZ, 0xc0, !PT ;  /* 0x0000000804ff7812 */ /* 0x000fe4000780c0ff */
[----:B--2---:R-:W-:-:S11]  /*1a30*/  CS2R R32, SRZ ;  /* 0x0000000000207805 */ /* 0x004fd6000001ff00 */
[----:B------:R2:W-:Y:S01]  /*1a40*/  LDGSTS.E.LTC128B.64 [R17+0xc00], desc[UR22][R26.64], P0 ;  /* 0x00c000001a117fae */ /* 0x0005e20008121b56 */
[----:B------:R-:W-:-:S04]  /*1a50*/  IADD3 R24, P0, R26, UR12, RZ ;  /* 0x0000000c1a187c10 */ /* 0x000fc8000ff1e0ff */
[----:B------:R-:W-:Y:S02]  /*1a60*/  IADD3.X R25, R27, UR13, RZ, P0, !PT ;  /* 0x0000000d1b197c10 */ /* 0x000fe400087fe4ff */
[----:B------:R-:W-:Y:S02]  /*1a70*/  ISETP.NE.U32.AND P0, PT, R21, RZ, PT ;  /* 0x000000ff1500720c */ /* 0x000fe40003f05070 */
[----:B------:R-:W-:-:S04]  /*1a80*/  LOP3.LUT R21, R4, 0x200, RZ, 0xc0, !PT ;  /* 0x0000020004157812 */ /* 0x000fc800078ec0ff */
[----:B------:R-:W-:-:S07]  /*1a90*/  SHF.R.U32.HI R21, RZ, 0x6, R21 ;  /* 0x00000006ff157819 */ /* 0x000fce0000011615 */
[----:B------:R1:W-:Y:S01]  /*1aa0*/  LDGSTS.E.LTC128B.64 [R20], desc[UR22][R24.64], P0 ;  /* 0x0000000018147fae */ /* 0x0003e20008121b56 */
[----:B---3--:R-:W-:-:S04]  /*1ab0*/  IADD3 R22, P0, R24, UR12, RZ ;  /* 0x0000000c18167c10 */ /* 0x008fc8000ff1e0ff */
[----:B------:R-:W-:Y:S02]  /*1ac0*/  IADD3.X R23, R25, UR13, RZ, P0, !PT ;  /* 0x0000000d19177c10 */ /* 0x000fe400087fe4ff */
[----:B------:R-:W-:Y:S02]  /*1ad0*/  ISETP.NE.U32.AND P0, PT, R21, RZ, PT ;  /* 0x000000ff1500720c */ /* 0x000fe40003f05070 */
[C---:B------:R-:W-:Y:S02]  /*1ae0*/  LOP3.LUT R21, R4.reuse, 0x400, RZ, 0xc0, !PT ;  /* 0x0000040004157812 */ /* 0x040fe400078ec0ff */
[----:B------:R-:W-:Y:S02]  /*1af0*/  LOP3.LUT R4, R4, 0x800, RZ, 0xc0, !PT ;  /* 0x0000080004047812 */ /* 0x000fe400078ec0ff */
[----:B------:R-:W-:Y:S02]  /*1b00*/  SHF.R.U32.HI R21, RZ, 0x7, R21 ;  /* 0x00000007ff157819 */ /* 0x000fe40000011615 */
[----:B------:R-:W-:-:S05]  /*1b10*/  SHF.R.U32.HI R4, RZ, 0x8, R4 ;  /* 0x00000008ff047819 */ /* 0x000fca0000011604 */
[----:B------:R3:W-:Y:S01]  /*1b20*/  LDGSTS.E.LTC128B.64 [R20+0x400], desc[UR22][R22.64], P0 ;  /* 0x0040000016147fae */ /* 0x0007e20008121b56 */
[----:B--2---:R-:W-:-:S04]  /*1b30*/  IADD3 R26, P0, R22, UR12, RZ ;  /* 0x0000000c161a7c10 */ /* 0x004fc8000ff1e0ff */
[----:B------:R-:W-:Y:S02]  /*1b40*/  IADD3.X R27, R23, UR13, RZ, P0, !PT ;  /* 0x0000000d171b7c10 */ /* 0x000fe400087fe4ff */
[----:B------:R-:W-:Y:S01]  /*1b50*/  ISETP.NE.U32.AND P0, PT, R21, RZ, PT ;  /* 0x000000ff1500720c */ /* 0x000fe20003f05070 */
[----:B------:R-:W-:-:S12]  /*1b60*/  IMAD.SHL.U32 R21, R16, 0x4, RZ ;  /* 0x0000000410157824 */ /* 0x000fd800078e00ff */
[----:B------:R2:W-:Y:S01]  /*1b70*/  LDGSTS.E.LTC128B.64 [R20+0x800], desc[UR22][R26.64], P0 ;  /* 0x008000001a147fae */ /* 0x0005e20008121b56 */
[----:B-1----:R-:W-:-:S04]  /*1b80*/  IADD3 R24, P0, R26, UR12, RZ ;  /* 0x0000000c1a187c10 */ /* 0x002fc8000ff1e0ff */
[----:B------:R-:W-:Y:S02]  /*1b90*/  IADD3.X R25, R27, UR13, RZ, P0, !PT ;  /* 0x0000000d1b197c10 */ /* 0x000fe400087fe4ff */
[----:B---3--:R-:W-:Y:S02]  /*1ba0*/  SHF.R.S32.HI R22, RZ, 0x1f, R15 ;  /* 0x0000001fff167819 */ /* 0x008fe4000001140f */
[----:B------:R-:W-:Y:S02]  /*1bb0*/  ISETP.NE.U32.AND P0, PT, R4, RZ, PT ;  /* 0x000000ff0400720c */ /* 0x000fe40003f05070 */
[----:B------:R-:W-:Y:S02]  /*1bc0*/  LEA.HI R22, R22, R15, RZ, 0x2 ;  /* 0x0000000f16167211 */ /* 0x000fe400078f10ff */
[----:B------:R-:W-:Y:S02]  /*1bd0*/  LOP3.LUT R4, R16, 0x6, RZ, 0xc0, !PT ;  /* 0x0000000610047812 */ /* 0x000fe400078ec0ff */
[----:B------:R-:W-:-:S02]  /*1be0*/  LOP3.LUT R22, R22, 0xfffffffc, RZ, 0xc0, !PT ;  /* 0xfffffffc16167812 */ /* 0x000fc400078ec0ff */
[----:B------:R-:W-:-:S03]  /*1bf0*/  SHF.R.U32.HI R4, RZ, 0x1, R4 ;  /* 0x00000001ff047819 */ /* 0x000fc60000011604 */
[----:B------:R-:W-:Y:S01]  /*1c00*/  IMAD.IADD R16, R15, 0x1, -R22 ;  /* 0x000000010f107824 */ /* 0x000fe200078e0a16 */
[----:B------:R-:W-:Y:S01]  /*1c10*/  LOP3.LUT R21, R4, 0x4, R21, 0xf8, !PT ;  /* 0x0000000404157812 */ /* 0x000fe200078ef815 */
[----:B------:R1:W-:Y:S01]  /*1c20*/  LDGSTS.E.LTC128B.64 [R20+0xc00], desc[UR22][R24.64], P0 ;  /* 0x00c0000018147fae */ /* 0x0003e20008121b56 */
[----:B------:R-:W-:Y:S02]  /*1c30*/  LOP3.LUT R4, R22, R4, RZ, 0xfc, !PT ;  /* 0x0000000416047212 */ /* 0x000fe400078efcff */
[----:B--2---:R-:W-:Y:S02]  /*1c40*/  CS2R R26, SRZ ;  /* 0x00000000001a7805 */ /* 0x004fe4000001ff00 */
[----:B-1----:R-:W-:Y:S01]  /*1c50*/  LOP3.LUT R24, R21, 0x1, R16, 0x78, !PT ;  /* 0x0000000115187812 */ /* 0x002fe200078e7810 */
[----:B------:R-:W-:-:S04]  /*1c60*/  IMAD.SHL.U32 R16, R16, 0x2, RZ ;  /* 0x0000000210107824 */ /* 0x000fc800078e00ff */
[----:B------:R-:W-:-:S05]  /*1c70*/  IMAD R5, R24, 0x2, R5 ;  /* 0x0000000218057824 */ /* 0x000fca00078e0205 */
[----:B------:R-:W-:-:S05]  /*1c80*/  LOP3.LUT R5, R5, 0x4, R16, 0x78, !PT ;  /* 0x0000000405057812 */ /* 0x000fca00078e7810 */
[----:B------:R-:W-:Y:S02]  /*1c90*/  IMAD R100, R4, 0x40, R5 ;  /* 0x0000004004647824 */ /* 0x000fe400078e0205 */
[----:B------:R-:W-:-:S03]  /*1ca0*/  IMAD.SHL.U32 R4, R14, 0x8, RZ ;  /* 0x000000080e047824 */ /* 0x000fc600078e00ff */
[----:B------:R-:W-:Y:S02]  /*1cb0*/  LEA R100, R100, UR6, 0x3 ;  /* 0x0000000664647c11 */ /* 0x000fe4000f8e18ff */
[----:B------:R-:W-:Y:S01]  /*1cc0*/  LOP3.LUT P0, RZ, R4, 0x8, RZ, 0xc0, !PT ;  /* 0x0000000804ff7812 */ /* 0x000fe2000780c0ff */
[----:B------:R-:W-:-:S12]  /*1cd0*/  IMAD.SHL.U32 R4, R14, 0x4, RZ ;  /* 0x000000040e047824 */ /* 0x000fd800078e00ff */
[----:B------:R-:W-:Y:S01]  /*1ce0*/  LDGSTS.E.LTC128B.64 [R100+0xc000], desc[UR22][R6.64], P0 ;  /* 0x0c00000006647fae */ /* 0x000fe20008121b56 */
[----:B------:R-:W-:Y:S01]  /*1cf0*/  LOP3.LUT P0, RZ, R4, 0x8, RZ, 0xc0, !PT ;  /* 0x0000000804ff7812 */ /* 0x000fe2000780c0ff */
[----:B------:R-:W-:-:S12]  /*1d00*/  IMAD.SHL.U32 R4, R14, 0x2, RZ ;  /* 0x000000020e047824 */ /* 0x000fd800078e00ff */
[----:B------:R-:W-:Y:S01]  /*1d10*/  LDGSTS.E.LTC128B.64 [R100+0xc080], desc[UR22][R6.64+0x80], P0 ;  /* 0x0c08008006647fae */ /* 0x000fe20008121b56 */
[----:B------:R-:W-:-:S13]  /*1d20*/  LOP3.LUT P0, RZ, R4, 0x8, RZ, 0xc0, !PT ;  /* 0x0000000804ff7812 */ /* 0x000fda000780c0ff */
[----:B------:R-:W-:Y:S01]  /*1d30*/  LDGSTS.E.LTC128B.64 [R100+0xc100], desc[UR22][R6.64+0x100], P0 ;  /* 0x0c10010006647fae */ /* 0x000fe20008121b56 */
[----:B------:R-:W-:-:S13]  /*1d40*/  LOP3.LUT P0, RZ, R14, 0x8, RZ, 0xc0, !PT ;  /* 0x000000080eff7812 */ /* 0x000fda000780c0ff */
[----:B------:R-:W-:Y:S01]  /*1d50*/  LDGSTS.E.LTC128B.64 [R100+0xc180], desc[UR22][R6.64+0x180], P0 ;  /* 0x0c18018006647fae */ /* 0x000fe20008121b56 */
[----:B------:R-:W-:-:S03]  /*1d60*/  ISETP.LT.AND P0, PT, R11, UR18, !P5 ;  /* 0x000000120b007c0c */ /* 0x000fc6000ef01270 */
[----:B------:R-:W0:Y:S01]  /*1d70*/  LDGDEPBAR ;  /* 0x00000000000079af */ /* 0x000e220000000000 */
[----:B------:R-:W-:Y:S02]  /*1d80*/  SEL R14, RZ, 0x100, !P0 ;  /* 0x00000100ff0e7807 */ /* 0x000fe40004000000 */
[----:B------:R-:W-:-:S04]  /*1d90*/  ISETP.LT.AND P0, PT, R11, UR18, !P6 ;  /* 0x000000120b007c0c */ /* 0x000fc8000f701270 */
[----:B------:R-:W-:Y:S02]  /*1da0*/  SEL R5, RZ, 0x200, !P0 ;  /* 0x00000200ff057807 */ /* 0x000fe40004000000 */
[----:B------:R-:W-:Y:S02]  /*1db0*/  ISETP.LT.AND P0, PT, R11, UR18, !P2 ;  /* 0x000000120b007c0c */ /* 0x000fe4000d701270 */
[----:B------:R-:W-:Y:S02]  /*1dc0*/  LOP3.LUT R5, R5, R14, R10, 0xfe, !PT ;  /* 0x0000000e05057212 */ /* 0x000fe400078efe0a */
[----:B------:R-:W-:Y:S02]  /*1dd0*/  SEL R4, RZ, 0x400, !P0 ;  /* 0x00000400ff047807 */ /* 0x000fe40004000000 */
[----:B------:R-:W-:-:S04]  /*1de0*/  ISETP.LT.AND P0, PT, R11, UR18, !P3 ;  /* 0x000000120b007c0c */ /* 0x000fc8000df01270 */
[----:B------:R-:W-:Y:S02]  /*1df0*/  SEL R11, RZ, 0x800, !P0 ;  /* 0x00000800ff0b7807 */ /* 0x000fe40004000000 */
[----:B------:R-:W-:Y:S02]  /*1e00*/  IADD3 R18, P0, R18, UR26, RZ ;  /* 0x0000001a12127c10 */ /* 0x000fe4000ff1e0ff */
[----:B------:R-:W-:Y:S02]  /*1e10*/  LOP3.LUT R5, R11, R4, R5, 0xfe, !PT ;  /* 0x000000040b057212 */ /* 0x000fe400078efe05 */
[----:B------:R-:W-:Y:S02]  /*1e20*/  IADD3.X R19, R19, UR25, RZ, P0, !PT ;  /* 0x0000001913137c10 */ /* 0x000fe400087fe4ff */
[----:B------:R-:W-:-:S04]  /*1e30*/  PLOP3.LUT P0, PT, PT, PT, UP0, 0x40, 0x0 ;  /* 0x000000000000781c */ /* 0x000fc80003f0e808 */
[----:B------:R-:W-:Y:S02]  /*1e40*/  SEL R5, R5, RZ, !P0 ;  /* 0x000000ff05057207 */ /* 0x000fe40004000000 */
[----:B------:R-:W-:-:S03]  /*1e50*/  IADD3 R22, P0, R18, UR12, RZ ;  /* 0x0000000c12167c10 */ /* 0x000fc6000ff1e0ff */
[----:B------:R-:W-:Y:S01]  /*1e60*/  IMAD.SHL.U32 R4, R5, 0x8, RZ ;  /* 0x0000000805047824 */ /* 0x000fe200078e00ff */
[----:B------:R-:W-:-:S04]  /*1e70*/  IADD3.X R23, R19, UR13, RZ, P0, !PT ;  /* 0x0000000d13177c10 */ /* 0x000fc800087fe4ff */
[----:B------:R-:W-:Y:S01]  /*1e80*/  LOP3.LUT P0, RZ, R4, 0x8, RZ, 0xc0, !PT ;  /* 0x0000000804ff7812 */ /* 0x000fe2000780c0ff */
[----:B------:R-:W-:-:S12]  /*1e90*/  IMAD.SHL.U32 R4, R5, 0x4, RZ ;  /* 0x0000000405047824 */ /* 0x000fd800078e00ff */
[----:B------:R-:W-:Y:S01]  /*1ea0*/  LDGSTS.E.LTC128B.64 [R17+0x4000], desc[UR22][R18.64], P0 ;  /* 0x0400000012117fae */ /* 0x000fe20008121b56 */
[----:B------:R-:W-:Y:S01]  /*1eb0*/  LOP3.LUT P0, RZ, R4, 0x8, RZ, 0xc0, !PT ;  /* 0x0000000804ff7812 */ /* 0x000fe2000780c0ff */
[----:B------:R-:W-:-:S12]  /*1ec0*/  IMAD.SHL.U32 R4, R5, 0x2, RZ ;  /* 0x0000000205047824 */ /* 0x000fd800078e00ff */
[----:B------:R1:W-:Y:S01]  /*1ed0*/  LDGSTS.E.LTC128B.64 [R17+0x4400], desc[UR22][R22.64], P0 ;  /* 0x0440000016117fae */ /* 0x0003e20008121b56 */
[----:B------:R-:W-:-:S04]  /*1ee0*/  IADD3 R14, P0, R22, UR12, RZ ;  /* 0x0000000c160e7c10 */ /* 0x000fc8000ff1e0ff */
[----:B------:R-:W-:Y:S02]  /*1ef0*/  IADD3.X R15, R23, UR13, RZ, P0, !PT ;  /* 0x0000000d170f7c10 */ /* 0x000fe400087fe4ff */
[----:B------:R-:W-:-:S04]  /*1f00*/  IADD3 R10, P0, R14, UR12, RZ ;  /* 0x0000000c0e0a7c10 */ /* 0x000fc8000ff1e0ff */
[----:B------:R-:W-:Y:S02]  /*1f10*/  IADD3.X R11, R15, UR13, RZ, P0, !PT ;  /* 0x0000000d0f0b7c10 */ /* 0x000fe400087fe4ff */
[----:B------:R-:W-:Y:S02]  /*1f20*/  LOP3.LUT P0, RZ, R4, 0x8, RZ, 0xc0, !PT ;  /* 0x0000000804ff7812 */ /* 0x000fe4000780c0ff */
[----:B------:R-:W-:-:S04]  /*1f30*/  LOP3.LUT R4, R5, 0x100, RZ, 0xc0, !PT ;  /* 0x0000010005047812 */ /* 0x000fc800078ec0ff */
[----:B------:R-:W-:-:S07]  /*1f40*/  SHF.R.U32.HI R4, RZ, 0x5, R4 ;  /* 0x00000005ff047819 */ /* 0x000fce0000011604 */
[----:B------:R-:W-:Y:S01]  /*1f50*/  LDGSTS.E.LTC128B.64 [R17+0x4800], desc[UR22][R14.64], P0 ;  /* 0x048000000e117fae */ /* 0x000fe20008121b56 */
[----:B------:R-:W-:-:S13]  /*1f60*/  LOP3.LUT P0, RZ, R5, 0x8, RZ, 0xc0, !PT ;  /* 0x0000000805ff7812 */ /* 0x000fda000780c0ff */
[----:B------:R2:W-:Y:S01]  /*1f70*/  LDGSTS.E.LTC128B.64 [R17+0x4c00], desc[UR22][R10.64], P0 ;  /* 0x04c000000a117fae */ /* 0x0005e20008121b56 */
[----:B------:R-:W-:-:S04]  /*1f80*/  IADD3 R24, P0, R10, UR12, RZ ;  /* 0x0000000c0a187c10 */ /* 0x000fc8000ff1e0ff */
[----:B------:R-:W-:Y:S02]  /*1f90*/  IADD3.X R25, R11, UR13, RZ, P0, !PT ;  /* 0x0000000d0b197c10 */ /* 0x000fe400087fe4ff */
[----:B------:R-:W-:Y:S02]  /*1fa0*/  ISETP.NE.U32.AND P0, PT, R4, RZ, PT ;  /* 0x000000ff0400720c */ /* 0x000fe40003f05070 */
[----:B------:R-:W-:-:S04]  /*1fb0*/  LOP3.LUT R4, R5, 0x200, RZ, 0xc0, !PT ;  /* 0x0000020005047812 */ /* 0x000fc800078ec0ff */
[----:B------:R-:W-:-:S07]  /*1fc0*/  SHF.R.U32.HI R4, RZ, 0x6, R4 ;  /* 0x00000006ff047819 */ /* 0x000fce0000011604 */
[----:B------:R3:W-:Y:S01]  /*1fd0*/  LDGSTS.E.LTC128B.64 [R20+0x4000], desc[UR22][R24.64], P0 ;  /* 0x0400000018147fae */ /* 0x0007e20008121b56 */
[----:B-1----:R-:W-:-:S04]  /*1fe0*/  IADD3 R22, P0, R24, UR12, RZ ;  /* 0x0000000c18167c10 */ /* 0x002fc8000ff1e0ff */
[----:B------:R-:W-:Y:S02]  /*1ff0*/  IADD3.X R23, R25, UR13, RZ, P0, !PT ;  /* 0x0000000d19177c10 */ /* 0x000fe400087fe4ff */
[----:B------:R-:W-:Y:S02]  /*2000*/  ISETP.NE.U32.AND P0, PT, R4, RZ, PT ;  /* 0x000000ff0400720c */ /* 0x000fe40003f05070 */
[----:B--2---:R-:W-:Y:S02]  /*2010*/  CS2R R16, SRZ ;  /* 0x0000000000107805 */ /* 0x004fe4000001ff00 */
[----:B------:R-:W-:-:S04]  /*2020*/  LOP3.LUT R4, R5, 0x400, RZ, 0xc0, !PT ;  /* 0x0000040005047812 */ /* 0x000fc800078ec0ff */
[----:B------:R-:W-:-:S05]  /*2030*/  SHF.R.U32.HI R4, RZ, 0x7, R4 ;  /* 0x00000007ff047819 */ /* 0x000fca0000011604 */
[----:B------:R1:W-:Y:S01]  /*2040*/  LDGSTS.E.LTC128B.64 [R20+0x4400], desc[UR22][R22.64], P0 ;  /* 0x0440000016147fae */ /* 0x0003e20008121b56 */
[----:B------:R-:W-:-:S04]  /*2050*/  IADD3 R14, P0, R22, UR12, RZ ;  /* 0x0000000c160e7c10 */ /* 0x000fc8000ff1e0ff */
[----:B------:R-:W-:Y:S02]  /*2060*/  IADD3.X R15, R23, UR13, RZ, P0, !PT ;  /* 0x0000000d170f7c10 */ /* 0x000fe400087fe4ff */
[----:B------:R-:W-:Y:S02]  /*2070*/  ISETP.NE.U32.AND P0, PT, R4, RZ, PT ;  /* 0x000000ff0400720c */ /* 0x000fe40003f05070 */
[----:B---3--:R-:W-:Y:S02]  /*2080*/  CS2R R24, SRZ ;  /* 0x0000000000187805 */ /* 0x008fe4000001ff00 */
[----:B------:R-:W-:-:S04]  /*2090*/  LOP3.LUT R4, R5, 0x800, RZ, 0xc0, !PT ;  /* 0x0000080005047812 */ /* 0x000fc800078ec0ff */
[----:B------:R-:W-:-:S05]  /*20a0*/  SHF.R.U32.HI R4, RZ, 0x8, R4 ;  /* 0x00000008ff047819 */ /* 0x000fca0000011604 */
[----:B------:R2:W-:Y:S01]  /*20b0*/  LDGSTS.E.LTC128B.64 [R20+0x4800], desc[UR22][R14.64], P0 ;  /* 0x048000000e147fae */ /* 0x0005e20008121b56 */
[----:B------:R-:W-:-:S04]  /*20c0*/  IADD3 R10, P0, R6, UR8, RZ ;  /* 0x00000008060a7c10 */ /* 0x000fc8000ff1e0ff */
[----:B------:R-:W-:Y:S02]  /*20d0*/  IADD3.X R11, R7, UR9, RZ, P0, !PT ;  /* 0x00000009070b7c10 */ /* 0x000fe400087fe4ff */
[----:B------:R-:W-:Y:S02]  /*20e0*/  IADD3 R6, P0, R14, UR12, RZ ;  /* 0x0000000c0e067c10 */ /* 0x000fe4000ff1e0ff */
[----:B-1----:R-:W-:Y:S02]  /*20f0*/  CS2R R22, SRZ ;  /* 0x0000000000167805 */ /* 0x002fe4000001ff00 */
[----:B------:R-:W-:Y:S02]  /*2100*/  IADD3.X R7, R15, UR13, RZ, P0, !PT ;  /* 0x0000000d0f077c10 */ /* 0x000fe400087fe4ff */
[----:B------:R-:W-:Y:S01]  /*2110*/  PLOP3.LUT P0, PT, PT, PT, UP0, 0x40, 0x0 ;  /* 0x000000000000781c */ /* 0x000fe20003f0e808 */
[----:B------:R-:W-:-:S03]  /*2120*/  UISETP.NE.AND UP0, UPT, UR29, 0x2, UPT ;  /* 0x000000021d00788c */ /* 0x000fc6000bf05270 */
[----:B------:R-:W-:Y:S02]  /*2130*/  SEL R9, R9, RZ, !P0 ;  /* 0x000000ff09097207 */ /* 0x000fe40004000000 */
[----:B------:R-:W-:-:S03]  /*2140*/  ISETP.NE.U32.AND P0, PT, R4, RZ, PT ;  /* 0x000000ff0400720c */ /* 0x000fc60003f05070 */
[----:B------:R-:W-:Y:S01]  /*2150*/  IMAD.SHL.U32 R4, R9, 0x8, RZ ;  /* 0x0000000809047824 */ /* 0x000fe200078e00ff */
[----:B--2---:R-:W-:-:S09]  /*2160*/  CS2R R14, SRZ ;  /* 0x00000000000e7805 */ /* 0x004fd2000001ff00 */
[----:B------:R1:W-:Y:S01]  /*2170*/  LDGSTS.E.LTC128B.64 [R20+0x4c00], desc[UR22][R6.64], P0 ;  /* 0x04c0000006147fae */ /* 0x0003e20008121b56 */
[----:B------:R-:W-:Y:S01]  /*2180*/  LOP3.LUT P0, RZ, R4, 0x8, RZ, 0xc0, !PT ;  /* 0x0000000804ff7812 */ /* 0x000fe2000780c0ff */
[----:B------:R-:W-:-:S12]  /*2190*/  IMAD.SHL.U32 R4, R9, 0x4, RZ ;  /* 0x0000000409047824 */ /* 0x000fd800078e00ff */
[----:B------:R-:W-:Y:S01]  /*21a0*/  LDGSTS.E.LTC128B.64 [R100+0xe000], desc[UR22][R10.64], P0 ;  /* 0x0e0000000a647fae */ /* 0x000fe20008121b56 */
[----:B------:R-:W-:Y:S01]  /*21b0*/  LOP3.LUT P0, RZ, R4, 0x8, RZ, 0xc0, !PT ;  /* 0x0000000804ff7812 */ /* 0x000fe2000780c0ff */
[----:B------:R-:W-:Y:S01]  /*21c0*/  IMAD.SHL.U32 R4, R9, 0x2, RZ ;  /* 0x0000000209047824 */ /* 0x000fe200078e00ff */
[----:B-1----:R-:W-:-:S11]  /*21d0*/  CS2R R20, SRZ ;  /* 0x0000000000147805 */ /* 0x002fd6000001ff00 */
[----:B------:R-:W-:Y:S01]  /*21e0*/  LDGSTS.E.LTC128B.64 [R100+0xe080], desc[UR22][R10.64+0x80], P0 ;  /* 0x0e0800800a647fae */ /* 0x000fe20008121b56 */
[----:B------:R-:W-:-:S13]  /*21f0*/  LOP3.LUT P0, RZ, R4, 0x8, RZ, 0xc0, !PT ;  /* 0x0000000804ff7812 */ /* 0x000fda000780c0ff */
[----:B------:R-:W-:Y:S01]  /*2200*/  LDGSTS.E.LTC128B.64 [R100+0xe100], desc[UR22][R10.64+0x100], P0 ;  /* 0x0e1001000a647fae */ /* 0x000fe20008121b56 */
[----:B------:R-:W-:-:S13]  /*2210*/  LOP3.LUT P0, RZ, R9, 0x8, RZ, 0xc0, !PT ;  /* 0x0000000809ff7812 */ /* 0x000fda000780c0ff */
[----:B------:R1:W-:Y:S01]  /*2220*/  LDGSTS.E.LTC128B.64 [R100+0xe180], desc[UR22][R10.64+0x180], P0 ;  /* 0x0e1801800a647fae */ /* 0x0003e20008121b56 */
[C---:B------:R-:W-:Y:S02]  /*2230*/  ISETP.LT.AND P0, PT, R8.reuse, UR18, !P5 ;  /* 0x0000001208007c0c */ /* 0x040fe4000ef01270 */
[----:B------:R-:W-:Y:S01]  /*2240*/  ISETP.NE.AND P5, PT, R13, RZ, PT ;  /* 0x000000ff0d00720c */ /* 0x000fe20003fa5270 */
[----:B------:R-:W0:Y:S01]  /*2250*/  LDGDEPBAR ;  /* 0x00000000000079af */ /* 0x000e220000000000 */
[----:B------:R-:W-:Y:S02]  /*2260*/  SEL R4, RZ, 0x100, !P0 ;  /* 0x00000100ff047807 */ /* 0x000fe40004000000 */
[----:B------:R-:W-:Y:S02]  /*2270*/  ISETP.LT.AND P0, PT, R8, UR18, !P6 ;  /* 0x0000001208007c0c */ /* 0x000fe4000f701270 */
[----:B------:R-:W-:Y:S02]  /*2280*/  ISETP.NE.AND P6, PT, R12, RZ, PT ;  /* 0x000000ff0c00720c */ /* 0x000fe40003fc5270 */
[----:B------:R-:W-:-:S02]  /*2290*/  CS2R R12, SRZ ;  /* 0x00000000000c7805 */ /* 0x000fc4000001ff00 */
[----:B------:R-:W-:Y:S02]  /*22a0*/  SEL R6, RZ, 0x200, !P0 ;  /* 0x00000200ff067807 */ /* 0x000fe40004000000 */
[----:B------:R-:W-:Y:S02]  /*22b0*/  ISETP.LT.AND P0, PT, R8, UR18, !P2 ;  /* 0x0000001208007c0c */ /* 0x000fe4000d701270 */
[----:B------:R-:W-:Y:S02]  /*22c0*/  LOP3.LUT R3, R6, R4, R3, 0xfe, !PT ;  /* 0x0000000406037212 */ /* 0x000fe400078efe03 */
[----:B------:R-:W-:Y:S02]  /*22d0*/  CS2R R6, SRZ ;  /* 0x0000000000067805 */ /* 0x000fe4000001ff00 */
[----:B------:R-:W-:Y:S02]  /*22e0*/  SEL R5, RZ, 0x400, !P0 ;  /* 0x00000400ff057807 */ /* 0x000fe40004000000 */
[----:B------:R-:W-:-:S04]  /*22f0*/  ISETP.LT.AND P0, PT, R8, UR18, !P3 ;  /* 0x0000001208007c0c */ /* 0x000fc8000df01270 */
[----:B------:R-:W-:Y:S02]  /*2300*/  SEL R8, RZ, 0x800, !P0 ;  /* 0x00000800ff087807 */ /* 0x000fe40004000000 */
[----:B------:R-:W-:Y:S02]  /*2310*/  IADD3 R122, P0, R18, UR26, RZ ;  /* 0x0000001a127a7c10 */ /* 0x000fe4000ff1e0ff */
[----:B------:R-:W-:Y:S01]  /*2320*/  LOP3.LUT R3, R8, R5, R3, 0xfe, !PT ;  /* 0x0000000508037212 */ /* 0x000fe200078efe03 */
[----:B------:R-:W-:-:S04]  /*2330*/  DEPBAR.LE SB0, 0x1 ;  /* 0x000080400000791a */ /* 0x000fc80000000000 */
[----:B------:R-:W-:Y:S02]  /*2340*/  IADD3.X R125, R19, UR25, RZ, P0, !PT ;  /* 0x00000019137d7c10 */ /* 0x000fe400087fe4ff */
[----:B------:R-:W-:Y:S01]  /*2350*/  CS2R R18, SRZ ;  /* 0x0000000000127805 */ /* 0x000fe2000001ff00 */
[----:B------:R-:W-:Y:S01]  /*2360*/  BAR.SYNC.DEFER_BLOCKING 0x0 ;  /* 0x0000000000007b1d */ /* 0x000fe20000010000 */
[----:B------:R-:W-:Y:S02]  /*2370*/  PLOP3.LUT P0, PT, PT, PT, UP0, 0x40, 0x0 ;  /* 0x000000000000781c */ /* 0x000fe40003f0e808 */
[----:B-1----:R-:W-:Y:S02]  /*2380*/  CS2R R10, SRZ ;  /* 0x00000000000a7805 */ /* 0x002fe4000001ff00 */
[----:B------:R-:W-:Y:S02]  /*2390*/  CS2R R8, SRZ ;  /* 0x0000000000087805 */ /* 0x000fe4000001ff00 */
[----:B------:R-:W-:-:S02]  /*23a0*/  CS2R R4, SRZ ;  /* 0x0000000000047805 */ /* 0x000fc4000001ff00 */
[----:B------:R-:W-:Y:S02]  /*23b0*/  SEL R119, R3, RZ, !P0 ;  /* 0x000000ff03777207 */ /* 0x000fe40004000000 */
[----:B------:R-:W-:Y:S02]  /*23c0*/  SHF.R.U32.HI R3, RZ, 0x5, R2 ;  /* 0x00000005ff037819 */ /* 0x000fe40000011602 */
[----:B------:R-:W-:Y:S01]  /*23d0*/  PLOP3.LUT P0, PT, PT, PT, UP0, 0x40, 0x0 ;  /* 0x000000000000781c */ /* 0x000fe20003f0e808 */
[----:B------:R-:W-:-:S03]  /*23e0*/  UISETP.GE.AND UP0, UPT, UR29, 0x1, UPT ;  /* 0x000000011d00788c */ /* 0x000fc6000bf06270 */
[----:B------:R-:W1:Y:S01]  /*23f0*/  SHFL.IDX PT, R3, R3, RZ, 0x1f ;  /* 0x00001fff03037589 */ /* 0x000e6200000e0000 */
[----:B------:R-:W-:Y:S02]  /*2400*/  SEL R118, R118, RZ, !P0 ;  /* 0x000000ff76767207 */ /* 0x000fe40004000000 */
[----:B------:R-:W-:Y:S02]  /*2410*/  PLOP3.LUT P0, PT, PT, PT, UP0, 0x40, 0x0 ;  /* 0x000000000000781c */ /* 0x000fe40003f0e808 */
[----:B-1----:R-:W-:-:S13]  /*2420*/  R2UR UR4, R3 ;  /* 0x00000000030472ca */ /* 0x002fda00000e0000 */
[----:B------:R-:W-:-:S04]  /*2430*/  USHF.R.S32.HI UR36, URZ, 0x1f, UR4 ;  /* 0x0000001f3f247899 */ /* 0x000fc80008011404 */
[----:B------:R-:W-:-:S04]  /*2440*/  ULEA.HI UR36, UR36, UR4, URZ, 0x3 ;  /* 0x0000000424247291 */ /* 0x000fc8000f8f183f */
[----:B------:R-:W-:Y:S02]  /*2450*/  ULOP3.LUT UR35, UR36, 0xfffffff8, URZ, 0xc0, !UPT ;  /* 0xfffffff824237892 */ /* 0x000fe4000f8ec03f */
[----:B------:R-:W-:Y:S02]  /*2460*/  USHF.R.S32.HI UR36, URZ, 0x3, UR36 ;  /* 0x000000033f247899 */ /* 0x000fe40008011424 */
[----:B------:R-:W-:-:S04]  /*2470*/  UIADD3 UR35, UR4, -UR35, URZ ;  /* 0x8000002304237290 */ /* 0x000fc8000fffe03f */
[----:B------:R-:W-:-:S04]  /*2480*/  USHF.R.S32.HI UR34, URZ, 0x1f, UR35 ;  /* 0x0000001f3f227899 */ /* 0x000fc80008011423 */
[----:B------:R-:W-:-:S04]  /*2490*/  ULEA.HI UR34, UR34, UR35, URZ, 0x2 ;  /* 0x0000002322227291 */ /* 0x000fc8000f8f103f */
[----:B------:R-:W-:Y:S02]  /*24a0*/  ULOP3.LUT UR4, UR34, 0xfffffffc, URZ, 0xc0, !UPT ;  /* 0xfffffffc22047892 */ /* 0x000fe4000f8ec03f */
[----:B------:R-:W-:Y:S02]  /*24b0*/  USHF.R.S32.HI UR34, URZ, 0x2, UR34 ;  /* 0x000000023f227899 */ /* 0x000fe40008011422 */
[----:B------:R-:W-:Y:S01]  /*24c0*/  UIADD3 UR35, UR35, -UR4, URZ ;  /* 0x8000000423237290 */ /* 0x000fe2000fffe03f */
[----:B------:R-:W-:Y:S11]  /*24d0*/  @P0 BRA `(.L_x_3) ;  /* 0x0000001400380947 */ /* 0x000ff60003800000 */
[C---:B------:R-:W-:Y:S01]  /*24e0*/  LOP3.LUT R3, R2.reuse, 0x1f, RZ, 0xc0, !PT ;  /* 0x0000001f02037812 */ /* 0x040fe200078ec0ff */
[----:B------:R-:W-:Y:S01]  /*24f0*/  ULEA UR5, UR36, UR34, 0x5 ;  /* 0x0000002224057291 */ /* 0x000fe2000f8e283f */
[----:B------:R-:W-:Y:S01]  /*2500*/  LOP3.LUT R55, R2, 0x7, RZ, 0xc0, !PT ;  /* 0x0000000702377812 */ /* 0x000fe200078ec0ff */
[----:B------:R-:W-:Y:S01]  /*2510*/  ULEA UR4, UR36, UR35, 0x6 ;  /* 0x0000002324047291 */ /* 0x000fe2000f8e303f */
[----:B------:R-:W-:Y:S01]  /*2520*/  SHF.R.U32.HI R3, RZ, 0x3, R3 ;  /* 0x00000003ff037819 */ /* 0x000fe20000011603 */
[----:B------:R-:W-:Y:S01]  /*2530*/  USHF.L.U32 UR5, UR5, 0x5, URZ ;  /* 0x0000000505057899 */ /* 0x000fe2000800063f */
[----:B------:R-:W-:Y:S01]  /*2540*/  VIADD R0, R0, UR21 ;  /* 0x0000001500007c36 */ /* 0x000fe20008000000 */
[----:B------:R-:W-:Y:S01]  /*2550*/  USHF.L.U32 UR4, UR4, 0x5, URZ ;  /* 0x0000000504047899 */ /* 0x000fe2000800063f */
[C---:B------:R-:W-:Y:S01]  /*2560*/  LOP3.LUT R68, R3.reuse, 0x7, R2, 0x78, !PT ;  /* 0x0000000703447812 */ /* 0x040fe200078e7802 */
[----:B------:R-:W-:Y:S01]  /*2570*/  IMAD.SHL.U32 R54, R3, 0x40, RZ ;  /* 0x0000004003367824 */ /* 0x000fe200078e00ff */
[----:B------:R-:W-:Y:S01]  /*2580*/  USHF.L.U32 UR5, UR5, 0x3, URZ ;  /* 0x0000000305057899 */ /* 0x000fe2000800063f */
[----:B------:R-:W-:Y:S01]  /*2590*/  IMAD R121, R107, 0x2, R0 ;  /* 0x000000026b797824 */ /* 0x000fe200078e0200 */
[----:B------:R-:W-:Y:S01]  /*25a0*/  USHF.R.S32.HI UR4, URZ, 0x1, UR4 ;  /* 0x000000013f047899 */ /* 0x000fe20008011404 */
[----:B------:R-:W-:Y:S01]  /*25b0*/  IMAD R3, R3, 0x20, R68 ;  /* 0x0000002003037824 */ /* 0x000fe200078e0244 */
[----:B------:R-:W-:Y:S01]  /*25c0*/  LOP3.LUT R2, R54, 0xffffffc0, R55, 0xe2, !PT ;  /* 0xffffffc036027812 */ /* 0x000fe200078ee237 */
[----:B------:R-:W-:Y:S01]  /*25d0*/  ULEA.HI.SX32 UR24, UR24, 0xffffffff, 0x1c ;  /* 0xffffffff18187891 */ /* 0x000fe2000f8fe23f */
[----:B------:R-:W-:Y:S01]  /*25e0*/  VIADD R117, R84, 0x30 ;  /* 0x0000003054757836 */ /* 0x000fe20000000000 */
[----:B------:R-:W-:Y:S01]  /*25f0*/  UMOV UR26, URZ ;  /* 0x0000003f001a7c82 */ /* 0x000fe20008000000 */
[----:B------:R-:W-:Y:S01]  /*2600*/  LEA R3, R3, UR6, 0x4 ;  /* 0x0000000603037c11 */ /* 0x000fe2000f8e20ff */
[C---:B------:R-:W-:Y:S01]  /*2610*/  VIADD R54, R2.reuse, UR4 ;  /* 0x0000000402367c36 */ /* 0x040fe20008000000 */
[----:B------:R-:W-:Y:S01]  /*2620*/  ULEA UR4, UR4, UR6, 0x4 ;  /* 0x0000000604047291 */ /* 0x000fe2000f8e203f */
[----:B------:R-:W-:Y:S01]  /*2630*/  IMAD.SHL.U32 R2, R2, 0x10, RZ ;  /* 0x0000001002027824 */ /* 0x000fe200078e00ff */
[----:B------:R-:W-:Y:S01]  /*2640*/  UIADD3 UR32, UR6, 0x8000, URZ ;  /* 0x0000800006207890 */ /* 0x000fe2000fffe03f */
[----:B------:R-:W1:Y:S01]  /*2650*/  LDS.128 R72, [R3+UR5+0xc000] ;  /* 0x00c0000503487984 */ /* 0x000e620008000c00 */
[----:B------:R-:W-:Y:S01]  /*2660*/  LEA R54, R54, UR6, 0x4 ;  /* 0x0000000636367c11 */ /* 0x000fe2000f8e20ff */
[----:B------:R-:W-:Y:S01]  /*2670*/  VIADD R121, R121, 0x30 ;  /* 0x0000003079797836 */ /* 0x000fe20000000000 */
[----:B------:R-:W-:Y:S01]  /*2680*/  LOP3.LUT R0, R2, 0x40, RZ, 0x3c, !PT ;  /* 0x0000004002007812 */ /* 0x000fe200078e3cff */
[----:B------:R-:W2:Y:S01]  /*2690*/  LDS.128 R76, [R3+UR5+0xc080] ;  /* 0x00c08005034c7984 */ /* 0x000ea20008000c00 */
[----:B------:R-:W-:-:S02]  /*26a0*/  UIADD3 UR33, -UR33, UR24, URZ ;  /* 0x0000001821217290 */ /* 0x000fc4000fffe13f */
[----:B------:R-:W-:Y:S01]  /*26b0*/  UIADD3 UR4, UR4, 0x1000, URZ ;  /* 0x0000100004047890 */ /* 0x000fe2000fffe03f */
[----:B------:R-:W3:Y:S01]  /*26c0*/  LDS.128 R68, [R54] ;  /* 0x0000000036447984 */ /* 0x000ee20000000c00 */
[----:B------:R-:W-:Y:S01]  /*26d0*/  UMOV UR29, 0x2 ;  /* 0x00000002001d7882 */ /* 0x000fe20000000000 */
[----:B------:R-:W-:Y:S01]  /*26e0*/  UMOV UR31, 0x4000 ;  /* 0x00004000001f7882 */ /* 0x000fe20000000000 */
[----:B------:R-:W-:Y:S01]  /*26f0*/  UMOV UR21, 0xfffff700 ;  /* 0xfffff70000157882 */ /* 0x000fe20000000000 */
[----:B------:R4:W1:Y:S02]  /*2700*/  LDS.128 R80, [R54+0x80] ;  /* 0x0000800036507984 */ /* 0x0008640000000c00 */
[----:B----4-:R-:W-:-:S07]  /*2710*/  CS2R R54, SRZ ;  /* 0x0000000000367805 */ /* 0x010fce000001ff00 */
.L_x_4:
[----:B------:R-:W-:-:S04]  /*2720*/  DEPBAR.LE SB5, 0xc ;  /* 0x0000d3000000791a */ /* 0x000fc80000000000 */
[C---:B-1-3--:R-:W5:Y:S01]  /*2730*/  DMMA.8x8x4 R4, R68.reuse, R72, R4 ;  /* 0x000000484404723f */ /* 0x04af620000000004 */
[----:B------:R-:W-:Y:S01]  /*2740*/  LDS.128 R92, [R2+UR4] ;  /* 0x00000004025c7984 */ /* 0x000fe20008000c00 */
[----:B------:R-:W-:Y:S02]  /*2750*/  UIADD3 UR25, UR5, -0x4000, URZ ;  /* 0xffffc00005197890 */ /* 0x000fe4000fffe03f */
[----:B------:R-:W-:Y:S01]  /*2760*/  IADD3 R130, P0, R122, UR12, RZ ;  /* 0x0000000c7a827c10 */ /* 0x000fe2000ff1e0ff */
[----:B------:R-:W-:Y:S01]  /*2770*/  IMAD.MOV.U32 R126, RZ, RZ, R124 ;  /* 0x000000ffff7e7224 */ /* 0x000fe200078e007c */
[----:B------:R-:W-:Y:S01]  /*2780*/  UISETP.NE.AND UP0, UPT, UR33, 0x2, UPT ;  /* 0x000000022100788c */ /* 0x000fe2000bf05270 */
[----:B------:R-:W-:Y:S01]  /*2790*/  IMAD.MOV.U32 R127, RZ, RZ, R123 ;  /* 0x000000ffff7f7224 */ /* 0x000fe200078e007b */
[----:B------:R-:W-:Y:S01]  /*27a0*/  IADD3.X R131, R125, UR13, RZ, P0, !PT ;  /* 0x0000000d7d837c10 */ /* 0x000fe200087fe4ff */
[----:B--2---:R-:W2:Y:S01]  /*27b0*/  LDS.128 R84, [R3+UR5+0xc800] ;  /* 0x00c8000503547984 */ /* 0x004ea20008000c00 */
[----:B------:R-:W-:Y:S01]  /*27c0*/  IMAD.MOV.U32 R124, RZ, RZ, R122 ;  /* 0x000000ffff7c7224 */ /* 0x000fe200078e007a */
[----:B------:R-:W-:Y:S01]  /*27d0*/  UIADD3 UR26, UR26, 0x1, URZ ;  /* 0x000000011a1a7890 */ /* 0x000fe2000fffe03f */
[----:B------:R-:W-:Y:S01]  /*27e0*/  VIADD R123, R106, UR32 ;  /* 0x000000206a7b7c36 */ /* 0x000fe20008000000 */
[----:B------:R-:W-:Y:S01]  /*27f0*/  ISETP.NE.AND P3, PT, R113, RZ, PT ;  /* 0x000000ff7100720c */ /* 0x000fe20003f65270 */
[----:B------:R-:W-:Y:S01]  /*2800*/  VIADD R122, R100, UR31 ;  /* 0x0000001f647a7c36 */ /* 0x000fe20008000000 */
[----:B------:R-:W-:Y:S01]  /*2810*/  ISETP.NE.AND P1, PT, R115, RZ, PT ;  /* 0x000000ff7300720c */ /* 0x000fe20003f25270 */
[C---:B------:R-:W5:Y:S01]  /*2820*/  DMMA.8x8x4 R8, R68.reuse, R74, R8 ;  /* 0x0000004a4408723f */ /* 0x040f620000000008 */
[----:B------:R-:W2:Y:S01]  /*2830*/  LDS.128 R88, [R3+UR5+0xc880] ;  /* 0x00c8800503587984 */ /* 0x000ea20008000c00 */
[----:B------:R-:W-:Y:S01]  /*2840*/  UIADD3 UR30, UR4, 0x1000, URZ ;  /* 0x00001000041e7890 */ /* 0x000fe2000fffe03f */
[C---:B------:R-:W-:Y:S01]  /*2850*/  ISETP.LT.AND P3, PT, R117.reuse, UR18, !P3 ;  /* 0x0000001275007c0c */ /* 0x040fe2000df61270 */
[----:B------:R-:W-:Y:S01]  /*2860*/  VIADD R120, R2, UR4 ;  /* 0x0000000402787c36 */ /* 0x000fe20008000000 */
[----:B------:R-:W-:Y:S01]  /*2870*/  ISETP.LT.AND P1, PT, R117, UR18, !P1 ;  /* 0x0000001275007c0c */ /* 0x000fe2000cf21270 */
[C---:B------:R-:W-:Y:S01]  /*2880*/  IMAD.SHL.U32 R128, R119.reuse, 0x8, RZ ;  /* 0x0000000877807824 */ /* 0x040fe200078e00ff */
[----:B------:R-:W-:Y:S01]  /*2890*/  ISETP.NE.AND P2, PT, R114, RZ, PT ;  /* 0x000000ff7200720c */ /* 0x000fe20003f45270 */
[----:B------:R-:W-:Y:S01]  /*28a0*/  UIADD3 UR33, UR33, -0x1, URZ ;  /* 0xffffffff21217890 */ /* 0x000fe2000fffe03f */
[----:B------:R-:W1:Y:S01]  /*28b0*/  LDS.128 R96, [R2+UR4+0x80] ;  /* 0x0000800402607984 */ /* 0x000e620008000c00 */
[----:B------:R-:W-:Y:S01]  /*28c0*/  UIADD3 UR29, UR29, 0x1, URZ ;  /* 0x000000011d1d7890 */ /* 0x000fe2000fffe03f */
[----:B------:R-:W-:Y:S01]  /*28d0*/  LOP3.LUT P0, RZ, R128, 0x8, RZ, 0xc0, !PT ;  /* 0x0000000880ff7812 */ /* 0x000fe2000780c0ff */
[----:B------:R-:W-:Y:S01]  /*28e0*/  IMAD.SHL.U32 R128, R119, 0x4, RZ ;  /* 0x0000000477807824 */ /* 0x000fe200078e00ff */
[----:B------:R-:W-:Y:S01]  /*28f0*/  ISETP.LT.AND P2, PT, R117, UR18, !P2 ;  /* 0x0000001275007c0c */ /* 0x000fe2000d741270 */
[----:B------:R-:W-:Y:S02]  /*2900*/  UISETP.NE.AND UP1, UPT, UR29, 0x3, UPT ;  /* 0x000000031d00788c */ /* 0x000fe4000bf25270 */
[C---:B------:R-:W5:Y:S01]  /*2910*/  DMMA.8x8x4 R12, R68.reuse, R76, R12 ;  /* 0x0000004c440c723f */ /* 0x040f62000000000c */
[----:B------:R-:W-:Y:S02]  /*2920*/  UIADD3 UR28, UR31, -0x4000, URZ ;  /* 0xffffc0001f1c7890 */ /* 0x000fe4000fffe03f */
[----:B------:R-:W-:Y:S02]  /*2930*/  UIADD3 UR27, UR32, -0x8000, URZ ;  /* 0xffff8000201b7890 */ /* 0x000fe4000fffe03f */
[----:B------:R-:W-:Y:S03]  /*2940*/  USEL UR29, UR29, URZ, UP1 ;  /* 0x0000003f1d1d7287 */ /* 0x000fe60008800000 */
[----:B------:R-:W-:Y:S01]  /*2950*/  @!PT LDS RZ, [RZ] ;  /* 0x00000000fffff984 */ /* 0x000fe20000000800 */
[----:B------:R-:W-:Y:S01]  /*2960*/  @!PT LDS RZ, [RZ] ;  /* 0x00000000fffff984 */ /* 0x000fe20000000800 */
[----:B------:R-:W-:Y:S01]  /*2970*/  @!PT LDS RZ, [RZ] ;  /* 0x00000000fffff984 */ /* 0x000fe20000000800 */
[----:B------:R3:W-:Y:S01]  /*2980*/  LDGSTS.E.LTC128B.64 [R123], desc[UR22][R124.64], P0 ;  /* 0x000000007c7b7fae */ /* 0x0007e20008121b56 */
[----:B------:R-:W-:Y:S01]  /*2990*/  LOP3.LUT P0, RZ, R128, 0x8, RZ, 0xc0, !PT ;  /* 0x0000000880ff7812 */ /* 0x000fe2000780c0ff */
[----:B------:R-:W-:Y:S01]  /*29a0*/  IMAD.SHL.U32 R128, R118, 0x8, RZ ;  /* 0x0000000876807824 */ /* 0x000fe200078e00ff */
[----:B------:R-:W-:Y:S02]  /*29b0*/  @UP1 UIADD3 UR28, UR31, 0x2000, URZ ;  /* 0x000020001f1c1890 */ /* 0x000fe4000fffe03f */
[----:B------:R-:W-:Y:S03]  /*29c0*/  @UP1 UIADD3 UR27, UR32, 0x4000, URZ ;  /* 0x00004000201b1890 */ /* 0x000fe6000fffe03f */
[-C--:B------:R-:W5:Y:S02]  /*29d0*/  DMMA.8x8x4 R16, R68, R78.reuse, R16 ;  /* 0x0000004e4410723f */ /* 0x080f640000000010 */
[----:B------:R-:W-:Y:S04]  /*29e0*/  UMOV UR31, UR28 ;  /* 0x0000001c001f7c82 */ /* 0x000fe80008000000 */
[----:B------:R4:W-:Y:S01]  /*29f0*/  LDGSTS.E.LTC128B.64 [R123+0x400], desc[UR22][R130.64], P0 ;  /* 0x00400000827b7fae */ /* 0x0009e20008121b56 */
[----:B------:R-:W-:Y:S01]  /*2a00*/  LOP3.LUT P0, RZ, R128, 0x8, RZ, 0xc0, !PT ;  /* 0x0000000880ff7812 */ /* 0x000fe2000780c0ff */
[----:B------:R-:W-:Y:S08]  /*2a10*/  DEPBAR.LE SB5, 0xc ;  /* 0x0000d3000000791a */ /* 0x000ff00000000000 */
[C---:B------:R-:W5:Y:S04]  /*2a20*/  DMMA.8x8x4 R20, R70.reuse, R78, R20 ;  /* 0x0000004e4614723f */ /* 0x040f680000000014 */
[----:B------:R-:W-:Y:S01]  /*2a30*/  LDGSTS.E.LTC128B.64 [R122+0xc000], desc[UR22][R126.64], P0 ;  /* 0x0c0000007e7a7fae */ /* 0x000fe20008121b56 */
[----:B------:R-:W-:Y:S01]  /*2a40*/  IADD3 R128, P0, R130, UR12, RZ ;  /* 0x0000000c82807c10 */ /* 0x000fe2000ff1e0ff */
[----:B---3--:R-:W-:Y:S03]  /*2a50*/  IMAD.SHL.U32 R124, R119, 0x2, RZ ;  /* 0x00000002777c7824 */ /* 0x008fe600078e00ff */
[----:B------:R-:W-:Y:S02]  /*2a60*/  IADD3.X R129, R131, UR13, RZ, P0, !PT ;  /* 0x0000000d83817c10 */ /* 0x000fe400087fe4ff */
[----:B------:R-:W-:Y:S05]  /*2a70*/  IADD3 R132, P0, R128, UR12, RZ ;  /* 0x0000000c80847c10 */ /* 0x000fea000ff1e0ff */
[C---:B------:R-:W5:Y:S04]  /*2a80*/  DMMA.8x8x4 R24, R70.reuse, R76, R24 ;  /* 0x0000004c4618723f */ /* 0x040f680000000018 */
[----:B------:R-:W-:Y:S02]  /*2a90*/  IADD3.X R133, R129, UR13, RZ, P0, !PT ;  /* 0x0000000d81857c10 */ /* 0x000fe400087fe4ff */
[----:B------:R-:W-:Y:S01]  /*2aa0*/  LOP3.LUT P0, RZ, R124, 0x8, RZ, 0xc0, !PT ;  /* 0x000000087cff7812 */ /* 0x000fe2000780c0ff */
[----:B------:R-:W-:Y:S09]  /*2ab0*/  IMAD.SHL.U32 R124, R118, 0x4, RZ ;  /* 0x00000004767c7824 */ /* 0x000ff200078e00ff */
[C---:B------:R-:W5:Y:S11]  /*2ac0*/  DMMA.8x8x4 R28, R70.reuse, R74, R28 ;  /* 0x0000004a461c723f */ /* 0x040f76000000001c */
[----:B------:R-:W-:Y:S05]  /*2ad0*/  @!UPT UIADD3 URZ, URZ, URZ, URZ ;  /* 0x0000003f3f3ff290 */ /* 0x000fea000fffe03f */
[-C--:B----4-:R4:W5:Y:S02]  /*2ae0*/  DMMA.8x8x4 R32, R70, R72.reuse, R32 ;  /* 0x000000484620723f */ /* 0x0909640000000020 */
[----:B----4-:R-:W-:Y:S01]  /*2af0*/  LDS.128 R68, [R0+UR4+0x1000] ;  /* 0x0010000400447984 */ /* 0x010fe20008000c00 */
[----:B------:R-:W-:Y:S11]  /*2b00*/  DEPBAR.LE SB5, 0xc ;  /* 0x0000d3000000791a */ /* 0x000ff60000000000 */
[----:B------:R-:W-:Y:S02]  /*2b10*/  @!UPT UIADD3 URZ, URZ, URZ, URZ ;  /* 0x0000003f3f3ff290 */ /* 0x000fe4000fffe03f */
[C---:B------:R-:W5:Y:S11]  /*2b20*/  DMMA.8x8x4 R36, R80.reuse, R72, R36 ;  /* 0x000000485024723f */ /* 0x040f760000000024 */
[----:B------:R-:W-:Y:S05]  /*2b30*/  @!UPT UIADD3 URZ, URZ, URZ, URZ ;  /* 0x0000003f3f3ff290 */ /* 0x000fea000fffe03f */
[C---:B------:R-:W5:Y:S11]  /*2b40*/  DMMA.8x8x4 R40, R80.reuse, R74, R40 ;  /* 0x0000004a5028723f */ /* 0x040f760000000028 */
[----:B------:R-:W-:Y:S05]  /*2b50*/  @!UPT UIADD3 URZ, URZ, URZ, URZ ;  /* 0x0000003f3f3ff290 */ /* 0x000fea000fffe03f */
[C---:B------:R-:W5:Y:S11]  /*2b60*/  DMMA.8x8x4 R44, R80.reuse, R76, R44 ;  /* 0x0000004c502c723f */ /* 0x040f76000000002c */
[----:B------:R-:W-:Y:S05]  /*2b70*/  @!UPT UIADD3 URZ, URZ, URZ, URZ ;  /* 0x0000003f3f3ff290 */ /* 0x000fea000fffe03f */
[-C--:B------:R-:W5:Y:S01]  /*2b80*/  DMMA.8x8x4 R48, R80, R78.reuse, R48 ;  /* 0x0000004e5030723f */ /* 0x080f620000000030 */
[----:B------:R-:W-:Y:S11]  /*2b90*/  DEPBAR.LE SB5, 0xc ;  /* 0x0000d3000000791a */ /* 0x000ff60000000000 */
[----:B------:R-:W-:Y:S04]  /*2ba0*/  @!UPT UIADD3 URZ, URZ, URZ, URZ ;  /* 0x0000003f3f3ff290 */ /* 0x000fe8000fffe03f */
[C---:B------:R-:W5:Y:S11]  /*2bb0*/  DMMA.8x8x4 R52, R82.reuse, R78, R52 ;  /* 0x0000004e5234723f */ /* 0x040f760000000034 */
[----:B------:R-:W-:Y:S05]  /*2bc0*/  @!UPT UIADD3 URZ, URZ, URZ, URZ ;  /* 0x0000003f3f3ff290 */ /* 0x000fea000fffe03f */
[C---:B------:R3:W5:Y:S02]  /*2bd0*/  DMMA.8x8x4 R56, R82.reuse, R76, R56 ;  /* 0x0000004c5238723f */ /* 0x0407640000000038 */
[----:B---3--:R-:W-:Y:S11]  /*2be0*/  LDS.128 R76, [R3+UR5+0xd080] ;  /* 0x00d08005034c7984 */ /* 0x008ff60008000c00 */
[----:B------:R-:W-:Y:S03]  /*2bf0*/  @!UPT UIADD3 URZ, URZ, URZ, URZ ;  /* 0x0000003f3f3ff290 */ /* 0x000fe6000fffe03f */
[C---:B------:R-:W5:Y:S11]  /*2c00*/  DMMA.8x8x4 R60, R82.reuse, R74, R60 ;  /* 0x0000004a523c723f */ /* 0x040f76000000003c */
[----:B------:R-:W-:Y:S05]  /*2c10*/  @!UPT UIADD3 URZ, URZ, URZ, URZ ;  /* 0x0000003f3f3ff290 */ /* 0x000fea000fffe03f */
[----:B------:R3:W5:Y:S02]  /*2c20*/  DMMA.8x8x4 R64, R82, R72, R64 ;  /* 0x000000485240723f */ /* 0x0007640000000040 */
[----:B---3--:R-:W3:Y:S08]  /*2c30*/  LDS.128 R72, [R3+UR5+0xd000] ;  /* 0x00d0000503487984 */ /* 0x008ef00008000c00 */
[----:B------:R-:W4:Y:S01]  /*2c40*/  LDS.128 R80, [R0+UR4+0x1080] ;  /* 0x0010800400507984 */ /* 0x000f220008000c00 */
[----:B------:R-:W-:-:S05]  /*2c50*/  DEPBAR.LE SB5, 0xc ;  /* 0x0000d3000000791a */ /* 0x000fca0000000000 */
[C---:B--2---:R-:W5:Y:S02]  /*2c60*/  DMMA.8x8x4 R4, R94.reuse, R84, R4 ;  /* 0x000000545e04723f */ /* 0x044f640000000004 */
[----:B------:R-:W-:Y:S01]  /*2c70*/  @!PT LDS RZ, [RZ] ;  /* 0x00000000fffff984 */ /* 0x000fe20000000800 */
[----:B------:R-:W-:Y:S01]  /*2c80*/  @!PT LDS RZ, [RZ] ;  /* 0x00000000fffff984 */ /* 0x000fe20000000800 */
[----:B------:R-:W-:Y:S01]  /*2c90*/  @!PT LDS RZ, [RZ] ;  /* 0x00000000fffff984 */ /* 0x000fe20000000800 */
[----:B------:R2:W-:Y:S02]  /*2ca0*/  LDGSTS.E.LTC128B.64 [R123+0x800], desc[UR22][R128.64], P0 ;  /* 0x00800000807b7fae */ /* 0x0005e40008121b56 */
[----:B------:R-:W-:Y:S11]  /*2cb0*/  LOP3.LUT P0, RZ, R119, 0x8, RZ, 0xc0, !PT ;  /* 0x0000000877ff7812 */ /* 0x000ff6000780c0ff */
[----:B------:R-:W-:Y:S01]  /*2cc0*/  @!UPT UIADD3 URZ, URZ, URZ, URZ ;  /* 0x0000003f3f3ff290 */ /* 0x000fe2000fffe03f */
[C---:B------:R-:W5:Y:S01]  /*2cd0*/  DMMA.8x8x4 R8, R94.reuse, R86, R8 ;  /* 0x000000565e08723f */ /* 0x040f620000000008 */
[----:B------:R1:W-:Y:S02]  /*2ce0*/  LDGSTS.E.LTC128B.64 [R123+0xc00], desc[UR22][R132.64], P0 ;  /* 0x00c00000847b7fae */ /* 0x0003e40008121b56 */
[----:B------:R-:W-:Y:S11]  /*2cf0*/  LOP3.LUT P0, RZ, R124, 0x8, RZ, 0xc0, !PT ;  /* 0x000000087cff7812 */ /* 0x000ff6000780c0ff */
[----:B------:R-:W-:Y:S02]  /*2d00*/  @!UPT UIADD3 URZ, URZ, URZ, URZ ;  /* 0x0000003f3f3ff290 */ /* 0x000fe4000fffe03f */
[C---:B------:R-:W5:Y:S01]  /*2d10*/  DMMA.8x8x4 R12, R94.reuse, R88, R12 ;  /* 0x000000585e0c723f */ /* 0x040f62000000000c */
[----:B------:R-:W-:Y:S02]  /*2d20*/  LDGSTS.E.LTC128B.64 [R122+0xc080], desc[UR22][R126.64+0x80], P0 ;  /* 0x0c0800807e7a7fae */ /* 0x000fe40008121b56 */
[----:B------:R-:W-:Y:S04]  /*2d30*/  ISETP.NE.AND P0, PT, R116, RZ, PT ;  /* 0x000000ff7400720c */ /* 0x000fe80003f05270 */
[----:B------:R-:W-:Y:S04]  /*2d40*/  ISETP.LT.AND P0, PT, R117, UR18, !P0 ;  /* 0x0000001275007c0c */ /* 0x000fe8000c701270 */
[----:B------:R-:W-:Y:S04]  /*2d50*/  SEL R125, RZ, 0x1, !P0 ;  /* 0x00000001ff7d7807 */ /* 0x000fe80004000000 */
[----:B------:R-:W-:Y:S01]  /*2d60*/  P2R R125, PR, R125, 0xf ;  /* 0x0000000f7d7d7803 */ /* 0x000fe20000000000 */
[-C--:B------:R-:W5:Y:S01]  /*2d70*/  DMMA.8x8x4 R16, R94, R90.reuse, R16 ;  /* 0x0000005a5e10723f */ /* 0x080f620000000010 */
[----:B------:R-:W-:Y:S02]  /*2d80*/  ISETP.NE.AND P3, PT, RZ, UR14, PT ;  /* 0x0000000eff007c0c */ /* 0x000fe4000bf65270 */
[----:B------:R-:W-:Y:S02]  /*2d90*/  ISETP.NE.AND P2, PT, R108, RZ, PT ;  /* 0x000000ff6c00720c */ /* 0x000fe40003f45270 */
[C---:B------:R-:W-:Y:S02]  /*2da0*/  ISETP.GE.OR P0, PT, R121.reuse, R104, !P3 ;  /* 0x000000687900720c */ /* 0x040fe40005f06670 */
[C---:B------:R-:W-:Y:S04]  /*2db0*/  ISETP.LT.AND P1, PT, R121.reuse, UR18, !P2 ;  /* 0x0000001279007c0c */ /* 0x040fe8000d721270 */
[----:B------:R-:W-:Y:S01]  /*2dc0*/  PLOP3.LUT P2, PT, P1, P0, PT, 0x80, 0x0 ;  /* 0x000000000000781c */ /* 0x000fe20000f41070 */
[----:B------:R-:W-:Y:S04]  /*2dd0*/  DEPBAR.LE SB5, 0xc ;  /* 0x0000d3000000791a */ /* 0x000fe80000000000 */
[C---:B------:R-:W5:Y:S01]  /*2de0*/  DMMA.8x8x4 R20, R92.reuse, R90, R20 ;  /* 0x0000005a5c14723f */ /* 0x040f620000000014 */
[----:B------:R-:W-:Y:S03]  /*2df0*/  P2R R130, PR, RZ, 0x4 ;  /* 0x00000004ff827803 */ /* 0x000fe60000000000 */
[C---:B------:R-:W-:Y:S02]  /*2e00*/  ISETP.LT.AND P0, PT, R121.reuse, UR18, !P6 ;  /* 0x0000001279007c0c */ /* 0x040fe4000f701270 */
[C---:B------:R-:W-:Y:S02]  /*2e10*/  ISETP.GE.OR P1, PT, R121.reuse, R103, !P3 ;  /* 0x000000677900720c */ /* 0x040fe40005f26670 */
[C---:B------:R-:W-:Y:S02]  /*2e20*/  ISETP.GE.OR P2, PT, R121.reuse, R102, !P3 ;  /* 0x000000667900720c */ /* 0x040fe40005f46670 */
[----:B------:R-:W-:Y:S02]  /*2e30*/  PLOP3.LUT P1, PT, P0, P1, PT, 0x80, 0x0 ;  /* 0x000000000000781c */ /* 0x000fe40000723070 */
[C---:B------:R-:W-:Y:S02]  /*2e40*/  ISETP.LT.AND P0, PT, R121.reuse, UR18, !P5 ;  /* 0x0000001279007c0c */ /* 0x040fe4000ef01270 */
[C---:B------:R-:W-:Y:S02]  /*2e50*/  ISETP.GE.OR P3, PT, R121.reuse, R101, !P3 ;  /* 0x000000657900720c */ /* 0x040fe40005f66670 */
[C---:B------:R-:W5:Y:S01]  /*2e60*/  DMMA.8x8x4 R24, R92.reuse, R88, R24 ;  /* 0x000000585c18723f */ /* 0x040f620000000018 */
[----:B------:R-:W-:Y:S02]  /*2e70*/  PLOP3.LUT P2, PT, P0, P2, PT, 0x80, 0x0 ;  /* 0x000000000000781c */ /* 0x000fe40000745070 */
[----:B------:R-:W-:Y:S04]  /*2e80*/  ISETP.LT.AND P0, PT, R121, UR18, !P4 ;  /* 0x0000001279007c0c */ /* 0x000fe8000e701270 */
[----:B------:R-:W-:Y:S02]  /*2e90*/  PLOP3.LUT P3, PT, P0, P3, PT, 0x80, 0x0 ;  /* 0x000000000000781c */ /* 0x000fe40000767070 */
[-C--:B------:R-:W-:Y:S04]  /*2ea0*/  ISETP.GE.AND P0, PT, R104, R121.reuse, PT ;  /* 0x000000796800720c */ /* 0x080fe80003f06270 */
[----:B--2---:R-:W-:Y:S02]  /*2eb0*/  SEL R129, RZ, 0x1, !P0 ;  /* 0x00000001ff817807 */ /* 0x004fe40004000000 */
[-C--:B------:R-:W-:Y:S01]  /*2ec0*/  ISETP.GE.AND P0, PT, R103, R121.reuse, PT ;  /* 0x000000796700720c */ /* 0x080fe20003f06270 */
[C---:B------:R-:W5:Y:S04]  /*2ed0*/  DMMA.8x8x4 R28, R92.reuse, R86, R28 ;  /* 0x000000565c1c723f */ /* 0x040f68000000001c */
[----:B------:R-:W-:Y:S02]  /*2ee0*/  LOP3.LUT R129, R129, UR14, RZ, 0xfc, !PT ;  /* 0x0000000e81817c12 */ /* 0x000fe4000f8efcff */
[----:B------:R-:W-:Y:S02]  /*2ef0*/  SEL R128, RZ, 0x1, !P0 ;  /* 0x00000001ff807807 */ /* 0x000fe40004000000 */
[----:B------:R-:W-:Y:S02]  /*2f00*/  PRMT R129, R129, 0x9910, RZ ;  /* 0x0000991081817816 */ /* 0x000fe400000000ff */
[-C--:B------:R-:W-:Y:S02]  /*2f10*/  ISETP.GE.AND P0, PT, R102, R121.reuse, PT ;  /* 0x000000796600720c */ /* 0x080fe40003f06270 */
[----:B------:R-:W-:Y:S02]  /*2f20*/  LOP3.LUT R128, R128, UR14, RZ, 0xfc, !PT ;  /* 0x0000000e80807c12 */ /* 0x000fe4000f8efcff */
[----:B------:R-:W-:Y:S02]  /*2f30*/  SEL R124, RZ, 0x1, !P0 ;  /* 0x00000001ff7c7807 */ /* 0x000fe40004000000 */
[-C--:B------:R2:W5:Y:S02]  /*2f40*/  DMMA.8x8x4 R32, R92, R84.reuse, R32 ;  /* 0x000000545c20723f */ /* 0x0805640000000020 */
[----:B--2---:R-:W-:Y:S01]  /*2f50*/  LDS.128 R92, [R0+UR4+0x2000] ;  /* 0x00200004005c7984 */ /* 0x004fe20008000c00 */
[----:B------:R-:W-:Y:S01]  /*2f60*/  ISETP.GE.AND P0, PT, R101, R121, PT ;  /* 0x000000796500720c */ /* 0x000fe20003f06270 */
[----:B------:R-:W-:Y:S01]  /*2f70*/  VIADD R121, R121, 0x10 ;  /* 0x0000001079797836 */ /* 0x000fe20000000000 */
[----:B------:R-:W-:Y:S02]  /*2f80*/  PRMT R128, R128, 0x9910, RZ ;  /* 0x0000991080807816 */ /* 0x000fe400000000ff */
[----:B-1----:R-:W-:Y:S02]  /*2f90*/  SEL R123, RZ, 0x1, !P0 ;  /* 0x00000001ff7b7807 */ /* 0x002fe40004000000 */
[----:B------:R-:W-:Y:S01]  /*2fa0*/  ISETP.NE.AND P0, PT, R130, RZ, PT ;  /* 0x000000ff8200720c */ /* 0x000fe20003f05270 */
[----:B------:R-:W-:Y:S01]  /*2fb0*/  VIADD R130, R105, UR32 ;  /* 0x0000002069827c36 */ /* 0x000fe20008000000 */
[----:B------:R-:W-:Y:S01]  /*2fc0*/  ISETP.NE.AND P1, PT, R128, RZ, P1 ;  /* 0x000000ff8000720c */ /* 0x000fe20000f25270 */
[----:B------:R-:W-:Y:S04]  /*2fd0*/  DEPBAR.LE SB5, 0xc ;  /* 0x0000d3000000791a */ /* 0x000fe80000000000 */
[C---:B------:R-:W5:Y:S01]  /*2fe0*/  DMMA.8x8x4 R36, R98.reuse, R84, R36 ;  /* 0x000000546224723f */ /* 0x040f620000000024 */
[----:B------:R-:W-:Y:S03]  /*2ff0*/  UMOV UR32, UR27 ;  /* 0x0000001b00207c82 */ /* 0x000fe60008000000 */
[----:B------:R-:W-:Y:S02]  /*3000*/  ISETP.NE.AND P0, PT, R129, RZ, P0 ;  /* 0x000000ff8100720c */ /* 0x000fe40000705270 */
[----:B------:R-:W-:Y:S02]  /*3010*/  LOP3.LUT R129, R119, 0x100, RZ, 0xc0, !PT ;  /* 0x0000010077817812 */ /* 0x000fe400078ec0ff */
[----:B------:R-:W-:Y:S02]  /*3020*/  SEL R128, RZ, 0x1, !P0 ;  /* 0x00000001ff807807 */ /* 0x000fe40004000000 */
[----:B------:R-:W-:Y:S02]  /*3030*/  SHF.R.U32.HI R129, RZ, 0x5, R129 ;  /* 0x00000005ff817819 */ /* 0x000fe40000011681 */
[----:B------:R-:W-:Y:S02]  /*3040*/  LOP3.LUT R124, R124, UR14, RZ, 0xfc, !PT ;  /* 0x0000000e7c7c7c12 */ /* 0x000fe4000f8efcff */
[----:B------:R-:W-:Y:S02]  /*3050*/  LOP3.LUT R123, R123, UR14, RZ, 0xfc, !PT ;  /* 0x0000000e7b7b7c12 */ /* 0x000fe4000f8efcff */
[C---:B------:R-:W5:Y:S04]  /*3060*/  DMMA.8x8x4 R40, R98.reuse, R86, R40 ;  /* 0x000000566228723f */ /* 0x040f680000000028 */
[----:B------:R-:W-:Y:S02]  /*3070*/  PRMT R124, R124, 0x9910, RZ ;  /* 0x000099107c7c7816 */ /* 0x000fe400000000ff */
[----:B------:R-:W-:Y:S02]  /*3080*/  PRMT R123, R123, 0x9910, RZ ;  /* 0x000099107b7b7816 */ /* 0x000fe400000000ff */
[----:B------:R-:W-:Y:S02]  /*3090*/  ISETP.NE.AND P2, PT, R124, RZ, P2 ;  /* 0x000000ff7c00720c */ /* 0x000fe40001745270 */
[----:B------:R-:W-:Y:S04]  /*30a0*/  ISETP.NE.AND P3, PT, R123, RZ, P3 ;  /* 0x000000ff7b00720c */ /* 0x000fe80001f65270 */
[----:B------:R-:W-:Y:S02]  /*30b0*/  P2R R128, PR, R128, 0xf ;  /* 0x0000000f80807803 */ /* 0x000fe40000000000 */
[C---:B------:R-:W5:Y:S03]  /*30c0*/  DMMA.8x8x4 R44, R98.reuse, R88, R44 ;  /* 0x00000058622c723f */ /* 0x040f66000000002c */
[----:B------:R-:W-:Y:S02]  /*30d0*/  ISETP.NE.AND P3, PT, R109, RZ, PT ;  /* 0x000000ff6d00720c */ /* 0x000fe40003f65270 */
[----:B------:R-:W-:Y:S02]  /*30e0*/  IADD3 R132, P0, R132, UR12, RZ ;  /* 0x0000000c84847c10 */ /* 0x000fe4000ff1e0ff */
[----:B------:R-:W-:Y:S02]  /*30f0*/  ISETP.NE.AND P1, PT, R111, RZ, PT ;  /* 0x000000ff6f00720c */ /* 0x000fe40003f25270 */
[----:B------:R-:W-:Y:S02]  /*3100*/  IADD3.X R133, R133, UR13, RZ, P0, !PT ;  /* 0x0000000d85857c10 */ /* 0x000fe400087fe4ff */
[----:B------:R-:W-:Y:S02]  /*3110*/  IADD3 R124, P0, R126, UR8, RZ ;  /* 0x000000087e7c7c10 */ /* 0x000fe4000ff1e0ff */
[----:B------:R-:W-:Y:S02]  /*3120*/  ISETP.NE.AND P2, PT, R110, RZ, PT ;  /* 0x000000ff6e00720c */ /* 0x000fe40003f45270 */
[----:B------:R-:W-:Y:S01]  /*3130*/  IADD3.X R123, R127, UR9, RZ, P0, !PT ;  /* 0x000000097f7b7c10 */ /* 0x000fe200087fe4ff */
[-C--:B------:R-:W5:Y:S03]  /*3140*/  DMMA.8x8x4 R48, R98, R90.reuse, R48 ;  /* 0x0000005a6230723f */ /* 0x080f660000000030 */
[----:B------:R-:W-:Y:S02]  /*3150*/  ISETP.NE.U32.AND P0, PT, R129, RZ, PT ;  /* 0x000000ff8100720c */ /* 0x000fe40003f05070 */
[----:B------:R-:W-:Y:S04]  /*3160*/  LOP3.LUT R129, R119, 0x200, RZ, 0xc0, !PT ;  /* 0x0000020077817812 */ /* 0x000fe800078ec0ff */
[----:B------:R-:W-:Y:S01]  /*3170*/  SHF.R.U32.HI R129, RZ, 0x6, R129 ;  /* 0x00000006ff817819 */ /* 0x000fe20000011681 */
[----:B------:R-:W-:Y:S06]  /*3180*/  DEPBAR.LE SB5, 0xc ;  /* 0x0000d3000000791a */ /* 0x000fec0000000000 */
[C---:B------:R-:W5:Y:S11]  /*3190*/  DMMA.8x8x4 R52, R96.reuse, R90, R52 ;  /* 0x0000005a6034723f */ /* 0x040f760000000034 */
[----:B------:R-:W-:Y:S05]  /*31a0*/  @!UPT UIADD3 URZ, URZ, URZ, URZ ;  /* 0x0000003f3f3ff290 */ /* 0x000fea000fffe03f */
[C---:B------:R1:W5:Y:S02]  /*31b0*/  DMMA.8x8x4 R56, R96.reuse, R88, R56 ;  /* 0x000000586038723f */ /* 0x0403640000000038 */
[----:B-1----:R-:W-:Y:S11]  /*31c0*/  LDS.128 R88, [R3+UR5+0xd880] ;  /* 0x00d8800503587984 */ /* 0x002ff60008000c00 */
[----:B------:R-:W-:Y:S03]  /*31d0*/  @!UPT UIADD3 URZ, URZ, URZ, URZ ;  /* 0x0000003f3f3ff290 */ /* 0x000fe6000fffe03f */
[C---:B------:R-:W5:Y:S11]  /*31e0*/  DMMA.8x8x4 R60, R96.reuse, R86, R60 ;  /* 0x00000056603c723f */ /* 0x040f76000000003c */
[----:B------:R-:W-:Y:S05]  /*31f0*/  @!UPT UIADD3 URZ, URZ, URZ, URZ ;  /* 0x0000003f3f3ff290 */ /* 0x000fea000fffe03f */
[----:B------:R1:W5:Y:S02]  /*3200*/  DMMA.8x8x4 R64, R96, R84, R64 ;  /* 0x000000546040723f */ /* 0x0003640000000040 */
[----:B-1----:R-:W1:Y:S08]  /*3210*/  LDS.128 R84, [R3+UR5+0xd800] ;  /* 0x00d8000503547984 */ /* 0x002e700008000c00 */
[----:B------:R-:W2:Y:S01]  /*3220*/  LDS.128 R96, [R0+UR4+0x2080] ;  /* 0x0020800400607984 */ /* 0x000ea20008000c00 */
[----:B------:R-:W-:Y:S01]  /*3230*/  UIADD3 UR4, UR4, -0x8000, URZ ;  /* 0xffff800004047890 */ /* 0x000fe2000fffe03f */
[----:B------:R-:W-:-:S04]  /*3240*/  DEPBAR.LE SB5, 0xc ;  /* 0x0000d3000000791a */ /* 0x000fc80000000000 */
[C---:B---3--:R-:W5:Y:S02]  /*3250*/  DMMA.8x8x4 R4, R68.reuse, R72, R4 ;  /* 0x000000484404723f */ /* 0x048f640000000004 */
[----:B------:R-:W-:Y:S01]  /*3260*/  @!PT LDS RZ, [RZ] ;  /* 0x00000000fffff984 */ /* 0x000fe20000000800 */
[----:B------:R-:W-:Y:S01]  /*3270*/  @!PT LDS RZ, [RZ] ;  /* 0x00000000fffff984 */ /* 0x000fe20000000800 */
[----:B------:R-:W-:Y:S01]  /*3280*/  @!PT LDS RZ, [RZ] ;  /* 0x00000000fffff984 */ /* 0x000fe20000000800 */
[----:B------:R3:W-:Y:S02]  /*3290*/  LDGSTS.E.LTC128B.64 [R130], desc[UR22][R132.64], P0 ;  /* 0x0000000084827fae */ /* 0x0007e40008121b56 */
[----:B------:R-:W-:Y:S04]  /*32a0*/  IADD3 R136, P0, R132, UR12, RZ ;  /* 0x0000000c84887c10 */ /* 0x000fe8000ff1e0ff */
[----:B------:R-:W-:Y:S02]  /*32b0*/  IADD3.X R137, R133, UR13, RZ, P0, !PT ;  /* 0x0000000d85897c10 */ /* 0x000fe400087fe4ff */
[----:B------:R-:W-:Y:S01]  /*32c0*/  ISETP.NE.U32.AND P0, PT, R129, RZ, PT ;  /* 0x000000ff8100720c */ /* 0x000fe20003f05070 */
[----:B------:R-:W-:Y:S05]  /*32d0*/  IMAD.SHL.U32 R129, R118, 0x2, RZ ;  /* 0x0000000276817824 */ /* 0x000fea00078e00ff */
[C---:B------:R-:W5:Y:S07]  /*32e0*/  DMMA.8x8x4 R8, R68.reuse, R74, R8 ;  /* 0x0000004a4408723f */ /* 0x040f6e0000000008 */
[----:B------:R-:W-:Y:S01]  /*32f0*/  LDGSTS.E.LTC128B.64 [R130+0x400], desc[UR22][R136.64], P0 ;  /* 0x0040000088827fae */ /* 0x000fe20008121b56 */
[----:B------:R-:W-:Y:S08]  /*3300*/  IADD3 R134, P0, R136, UR12, RZ ;  /* 0x0000000c88867c10 */ /* 0x000ff0000ff1e0ff */
[C---:B------:R-:W5:Y:S04]  /*3310*/  DMMA.8x8x4 R12, R68.reuse, R76, R12 ;  /* 0x0000004c440c723f */ /* 0x040f68000000000c */
[----:B------:R-:W-:Y:S02]  /*3320*/  IADD3.X R135, R137, UR13, RZ, P0, !PT ;  /* 0x0000000d89877c10 */ /* 0x000fe400087fe4ff */
[----:B------:R-:W-:Y:S02]  /*3330*/  LOP3.LUT P0, RZ, R129, 0x8, RZ, 0xc0, !PT ;  /* 0x0000000881ff7812 */ /* 0x000fe4000780c0ff */
[C---:B------:R-:W-:Y:S02]  /*3340*/  LOP3.LUT R129, R119.reuse, 0x400, RZ, 0xc0, !PT ;  /* 0x0000040077817812 */ /* 0x040fe400078ec0ff */
[----:B------:R-:W-:Y:S02]  /*3350*/  LOP3.LUT R119, R119, 0x800, RZ, 0xc0, !PT ;  /* 0x0000080077777812 */ /* 0x000fe400078ec0ff */
[----:B------:R-:W-:Y:S02]  /*3360*/  SHF.R.U32.HI R129, RZ, 0x7, R129 ;  /* 0x00000007ff817819 */ /* 0x000fe40000011681 */
[----:B------:R-:W-:Y:S02]  /*3370*/  SHF.R.U32.HI R119, RZ, 0x8, R119 ;  /* 0x00000008ff777819 */ /* 0x000fe40000011677 */
[-C--:B------:R-:W5:Y:S03]  /*3380*/  DMMA.8x8x4 R16, R68, R78.reuse, R16 ;  /* 0x0000004e4410723f */ /* 0x080f660000000010 */
[----:B------:R-:W-:Y:S01]  /*3390*/  LDGSTS.E.LTC128B.64 [R122+0xc100], desc[UR22][R126.64+0x100], P0 ;  /* 0x0c1001007e7a7fae */ /* 0x000fe20008121b56 */
[----:B------:R-:W-:Y:S01]  /*33a0*/  ISETP.NE.U32.AND P0, PT, R129, RZ, PT ;  /* 0x000000ff8100720c */ /* 0x000fe20003f05070 */
[----:B------:R-:W-:Y:S11]  /*33b0*/  DEPBAR.LE SB5, 0xc ;  /* 0x0000d3000000791a */ /* 0x000ff60000000000 */
[C---:B------:R-:W5:Y:S01]  /*33c0*/  DMMA.8x8x4 R20, R70.reuse, R78, R20 ;  /* 0x0000004e4614723f */ /* 0x040f620000000014 */
[----:B---3--:R3:W-:Y:S03]  /*33d0*/  LDGSTS.E.LTC128B.64 [R130+0x800], desc[UR22][R134.64], P0 ;  /* 0x0080000086827fae */ /* 0x0087e60008121b56 */
[----:B------:R-:W-:Y:S04]  /*33e0*/  IADD3 R132, P0, R134, UR12, RZ ;  /* 0x0000000c86847c10 */ /* 0x000fe8000ff1e0ff */
[----:B------:R-:W-:Y:S02]  /*33f0*/  IADD3.X R133, R135, UR13, RZ, P0, !PT ;  /* 0x0000000d87857c10 */ /* 0x000fe400087fe4ff */
[----:B------:R-:W-:Y:S06]  /*3400*/  ISETP.NE.U32.AND P0, PT, R119, RZ, PT ;  /* 0x000000ff7700720c */ /* 0x000fec0003f05070 */
[C---:B------:R-:W5:Y:S07]  /*3410*/  DMMA.8x8x4 R24, R70.reuse, R76, R24 ;  /* 0x0000004c4618723f */ /* 0x040f6e0000000018 */
[----:B------:R-:W-:Y:S01]  /*3420*/  LDGSTS.E.LTC128B.64 [R130+0xc00], desc[UR22][R132.64], P0 ;  /* 0x00c0000084827fae */ /* 0x000fe20008121b56 */
[----:B------:R-:W-:Y:S08]  /*3430*/  LOP3.LUT P0, RZ, R118, 0x8, RZ, 0xc0, !PT ;  /* 0x0000000876ff7812 */ /* 0x000ff0000780c0ff */
[C---:B------:R-:W5:Y:S05]  /*3440*/  DMMA.8x8x4 R28, R70.reuse, R74, R28 ;  /* 0x0000004a461c723f */ /* 0x040f6a000000001c */
[----:B---3--:R3:W-:Y:S01]  /*3450*/  LDGSTS.E.LTC128B.64 [R122+0xc180], desc[UR22][R126.64+0x180], P0 ;  /* 0x0c1801807e7a7fae */ /* 0x0087e20008121b56 */
[----:B------:R-:W-:Y:S04]  /*3460*/  ISETP.NE.AND P0, PT, R112, RZ, PT ;  /* 0x000000ff7000720c */ /* 0x000fe80003f05270 */
[C---:B------:R-:W-:Y:S01]  /*3470*/  ISETP.LT.AND P0, PT, R117.reuse, UR18, !P0 ;  /* 0x0000001275007c0c */ /* 0x040fe2000c701270 */
[----:B------:R-:W0:Y:S05]  /*3480*/  LDGDEPBAR ;  /* 0x00000000000079af */ /* 0x000e2a0000000000 */
[-C--:B------:R1:W5:Y:S01]  /*3490*/  DMMA.8x8x4 R32, R70, R72.reuse, R32 ;  /* 0x000000484620723f */ /* 0x0803620000000020 */
[----:B------:R-:W-:Y:S02]  /*34a0*/  SEL R129, RZ, 0x100, !P0 ;  /* 0x00000100ff817807 */ /* 0x000fe40004000000 */
[C---:B------:R-:W-:Y:S04]  /*34b0*/  ISETP.LT.AND P0, PT, R117.reuse, UR18, !P1 ;  /* 0x0000001275007c0c */ /* 0x040fe8000cf01270 */
[----:B------:R-:W-:Y:S01]  /*34c0*/  SEL R134, RZ, 0x200, !P0 ;  /* 0x00000200ff867807 */ /* 0x000fe20004000000 */
[----:B------:R-:W-:Y:S08]  /*34d0*/  DEPBAR.LE SB5, 0xc ;  /* 0x0000d3000000791a */ /* 0x000ff00000000000 */
[C---:B----4-:R-:W5:Y:S04]  /*34e0*/  DMMA.8x8x4 R36, R80.reuse, R72, R36 ;  /* 0x000000485024723f */ /* 0x050f680000000024 */
[----:B------:R-:W-:Y:S02]  /*34f0*/  LOP3.LUT R125, R134, R129, R125, 0xfe, !PT ;  /* 0x00000081867d7212 */ /* 0x000fe400078efe7d */
[C---:B------:R-:W-:Y:S04]  /*3500*/  ISETP.LT.AND P0, PT, R117.reuse, UR18, !P2 ;  /* 0x0000001275007c0c */ /* 0x040fe8000d701270 */
[----:B------:R-:W-:Y:S01]  /*3510*/  SEL R119, RZ, 0x400, !P0 ;  /* 0x00000400ff777807 */ /* 0x000fe20004000000 */
[----:B------:R-:W-:Y:S05]  /*3520*/  DEPBAR.LE SB0, 0x1 ;  /* 0x000080400000791a */ /* 0x000fea0000000000 */
[C---:B------:R-:W5:Y:S01]  /*3530*/  DMMA.8x8x4 R40, R80.reuse, R74, R40 ;  /* 0x0000004a5028723f */ /* 0x040f620000000028 */
[----:B------:R-:W-:Y:S03]  /*3540*/  BAR.SYNC.DEFER_BLOCKING 0x0 ;  /* 0x0000000000007b1d */ /* 0x000fe60000010000 */
[C---:B------:R-:W-:Y:S01]  /*3550*/  ISETP.LT.AND P0, PT, R117.reuse, UR18, !P3 ;  /* 0x0000001275007c0c */ /* 0x040fe2000df01270 */
[----:B------:R-:W-:Y:S03]  /*3560*/  VIADD R117, R117, 0x10 ;  /* 0x0000001075757836 */ /* 0x000fe60000000000 */
[----:B------:R-:W-:Y:S02]  /*3570*/  SEL R118, RZ, 0x800, !P0 ;  /* 0x00000800ff767807 */ /* 0x000fe40004000000 */
[----:B------:R-:W-:Y:S02]  /*3580*/  PLOP3.LUT P0, PT, PT, PT, UP0, 0x40, 0x0 ;  /* 0x000000000000781c */ /* 0x000fe40003f0e808 */
[----:B------:R-:W-:Y:S04]  /*3590*/  LOP3.LUT R119, R118, R119, R125, 0xfe, !PT ;  /* 0x0000007776777212 */ /* 0x000fe800078efe7d */
[C---:B------:R-:W5:Y:S04]  /*35a0*/  DMMA.8x8x4 R44, R80.reuse, R76, R44 ;  /* 0x0000004c502c723f */ /* 0x040f68000000002c */
[----:B------:R-:W-:Y:S02]  /*35b0*/  SEL R119, R119, RZ, !P0 ;  /* 0x000000ff77777207 */ /* 0x000fe40004000000 */
[----:B------:R-:W-:Y:S01]  /*35c0*/  PLOP3.LUT P0, PT, PT, PT, UP0, 0x40, 0x0 ;  /* 0x000000000000781c */ /* 0x000fe20003f0e808 */
[----:B------:R-:W-:Y:S03]  /*35d0*/  UISETP.NE.AND UP0, UPT, UR26, 0x3, UPT ;  /* 0x000000031a00788c */ /* 0x000fe6000bf05270 */
[----:B------:R-:W-:Y:S01]  /*35e0*/  SEL R118, R128, RZ, !P0 ;  /* 0x000000ff80767207 */ /* 0x000fe20004000000 */
[----:B------:R-:W-:Y:S01]  /*35f0*/  USEL UR24, UR21, 0x300, !UP0 ;  /* 0x0000030015187887 */ /* 0x000fe2000c000000 */
[----:B---3--:R-:W-:Y:S01]  /*3600*/  IADD3 R122, P0, R132, UR10, RZ ;  /* 0x0000000a847a7c10 */ /* 0x008fe2000ff1e0ff */
[----:B------:R-:W-:Y:S03]  /*3610*/  USEL UR26, UR26, URZ, UP0 ;  /* 0x0000003f1a1a7287 */ /* 0x000fe60008000000 */
[-C--:B------:R-:W5:Y:S01]  /*3620*/  DMMA.8x8x4 R48, R80, R78.reuse, R48 ;  /* 0x0000004e5030723f */ /* 0x080f620000000030 */
[----:B------:R-:W-:Y:S01]  /*3630*/  IMAD.U32 R125, RZ, RZ, UR24 ;  /* 0x00000018ff7d7e24 */ /* 0x000fe2000f8e00ff */
[----:B------:R-:W-:Y:S02]  /*3640*/  @UP0 UIADD3 UR25, UR5, 0x2000, URZ ;  /* 0x0000200005190890 */ /* 0x000fe4000fffe03f */
[----:B------:R-:W-:Y:S01]  /*3650*/  @UP0 UIADD3 UR4, UR30, 0x3000, URZ ;  /* 0x000030001e040890 */ /* 0x000fe2000fffe03f */
[----:B------:R-:W-:Y:S01]  /*3660*/  IMAD R120, R125, 0x10, R120 ;  /* 0x000000107d787824 */ /* 0x000fe200078e0278 */
[----:B------:R-:W-:Y:S01]  /*3670*/  UISETP.GT.AND UP0, UPT, UR33, -0x1, UPT ;  /* 0xffffffff2100788c */ /* 0x000fe2000bf04270 */
[----:B------:R-:W-:Y:S02]  /*3680*/  IADD3.X R125, R133, UR11, RZ, P0, !PT ;  /* 0x0000000b857d7c10 */ /* 0x000fe400087fe4ff */
[----:B------:R-:W-:Y:S01]  /*3690*/  UMOV UR5, UR25 ;  /* 0x0000001900057c82 */ /* 0x000fe20008000000 */
[----:B-1----:R1:W3:Y:S01]  /*36a0*/  LDS.128 R68, [R120] ;  /* 0x0000000078447984 */ /* 0x0022e20000000c00 */
[----:B------:R-:W-:Y:S05]  /*36b0*/  DEPBAR.LE SB5, 0xc ;  /* 0x0000d3000000791a */ /* 0x000fea0000000000 */
[C---:B------:R-:W5:Y:S01]  /*36c0*/  DMMA.8x8x4 R52, R82.reuse, R78, R52 ;  /* 0x0000004e5234723f */ /* 0x040f620000000034 */
[----:B------:R-:W-:Y:S11]  /*36d0*/  PLOP3.LUT P0, PT, PT, PT, UP0, 0x80, 0x0 ;  /* 0x000000000000781c */ /* 0x000ff60003f0f008 */
[----:B------:R-:W-:Y:S04]  /*36e0*/  @!UPT UIADD3 URZ, URZ, URZ, URZ ;  /* 0x0000003f3f3ff290 */ /* 0x000fe8000fffe03f */
[C---:B------:R4:W5:Y:S02]  /*36f0*/  DMMA.8x8x4 R56, R82.reuse, R76, R56 ;  /* 0x0000004c5238723f */ /* 0x0409640000000038 */
[----:B----4-:R1:W3:Y:S11]  /*3700*/  LDS.128 R76, [R3+UR25+0xc080] ;  /* 0x00c08019034c7984 */ /* 0x0102f60008000c00 */
[----:B------:R-:W-:Y:S03]  /*3710*/  @!UPT UIADD3 URZ, URZ, URZ, URZ ;  /* 0x0000003f3f3ff290 */ /* 0x000fe6000fffe03f */
[C---:B------:R-:W5:Y:S11]  /*3720*/  DMMA.8x8x4 R60, R82.reuse, R74, R60 ;  /* 0x0000004a523c723f */ /* 0x040f76000000003c */
[----:B------:R-:W-:Y:S05]  /*3730*/  @!UPT UIADD3 URZ, URZ, URZ, URZ ;  /* 0x0000003f3f3ff290 */ /* 0x000fea000fffe03f */
[----:B-1----:R1:W5:Y:S02]  /*3740*/  DMMA.8x8x4 R64, R82, R72, R64 ;  /* 0x000000485240723f */ /* 0x0023640000000040 */
[----:B-1----:R1:W3:Y:S08]  /*3750*/  LDS.128 R80, [R120+0x80] ;  /* 0x0000800078507984 */ /* 0x0022f00000000c00 */
[----:B------:R1:W3:Y:S01]  /*3760*/  LDS.128 R72, [R3+UR25+0xc000] ;  /* 0x00c0001903487984 */ /* 0x0002e20008000c00 */
[----:B------:R-:W-:-:S05]  /*3770*/  DEPBAR.LE SB5, 0xc ;  /* 0x0000d3000000791a */ /* 0x000fca0000000000 */
[C---:B------:R1:W5:Y:S11]  /*3780*/  DMMA.8x8x4 R4, R94.reuse, R84, R4 ;  /* 0x000000545e04723f */ /* 0x0403760000000004 */
[----:B------:R-:W-:Y:S05]  /*3790*/  @!UPT UIADD3 URZ, URZ, URZ, URZ ;  /* 0x0000003f3f3ff290 */ /* 0x000fea000fffe03f */
[C---:B------:R1:W5:Y:S11]  /*37a0*/  DMMA.8x8x4 R8, R94.reuse, R86, R8 ;  /* 0x000000565e08723f */ /* 0x0403760000000008 */
[----:B------:R-:W-:Y:S05]  /*37b0*/  @!UPT UIADD3 URZ, URZ, URZ, URZ ;  /* 0x0000003f3f3ff290 */ /* 0x000fea000fffe03f */
[C---:B------:R1:W5:Y:S11]  /*37c0*/  DMMA.8x8x4 R12, R94.reuse, R88, R12 ;  /* 0x000000585e0c723f */ /* 0x040376000000000c */
[----:B------:R-:W-:Y:S05]  /*37d0*/  @!UPT UIADD3 URZ, URZ, URZ, URZ ;  /* 0x0000003f3f3ff290 */ /* 0x000fea000fffe03f */
[-C--:B------:R1:W5:Y:S01]  /*37e0*/  DMMA.8x8x4 R16, R94, R90.reuse, R16 ;  /* 0x0000005a5e10723f */ /* 0x0803620000000010 */
[----:B------:R-:W-:Y:S11]  /*37f0*/  DEPBAR.LE SB5, 0xc ;  /* 0x0000d3000000791a */ /* 0x000ff60000000000 */
[----:B------:R-:W-:Y:S04]  /*3800*/  @!UPT UIADD3 URZ, URZ, URZ, URZ ;  /* 0x0000003f3f3ff290 */ /* 0x000fe8000fffe03f */
        /* <DEDUP_REMOVED lines=9> */
[C---:B--2---:R1:W5:Y:S11]  /*38a0*/  DMMA.8x8x4 R36, R98.reuse, R84, R36 ;  /* 0x000000546224723f */ /* 0x0443760000000024 */
        /* <DEDUP_REMOVED lines=14> */
[----:B------:R1:W5:Y:S01]  /*3990*/  DMMA.8x8x4 R64, R96, R84, R64 ;  /* 0x000000546040723f */ /* 0x0003620000000040 */
[----:B------:R-:W-:Y:S03]  /*39a0*/  @!UPT UIADD3 URZ, URZ, URZ, URZ ;  /* 0x0000003f3f3ff290 */ /* 0x000fe6000fffe03f */
[----:B------:R-:W-:Y:S11]  /*39b0*/  @P0 BRA `(.L_x_4) ;  /* 0xffffffec00580947 */ /* 0x000ff6000383ffff */
.L_x_3:
[----:B------:R-:W0:Y:S01]  /*39c0*/  LDGDEPBAR ;  /* 0x00000000000079af */ /* 0x000e220000000000 */
[----:B------:R-:W-:Y:S02]  /*39d0*/  ULDC.64 UR4, c[0x0][0x2e0] ;  /* 0x0000b80000047ab9 */ /* 0x000fe40000000a00 */
[----:B------:R-:W-:Y:S01]  /*39e0*/  ISETP.NE.U32.AND P0, PT, RZ, UR4, PT ;  /* 0x00000004ff007c0c */ /* 0x000fe2000bf05070 */
[----:B------:R-:W0:Y:S03]  /*39f0*/  LDGDEPBAR ;  /* 0x00000000000079af */ /* 0x000e260000000000 */
[----:B------:R-:W-:Y:S01]  /*3a00*/  ISETP.NE.AND.EX P0, PT, RZ, UR5, PT, P0 ;  /* 0x00000005ff007c0c */ /* 0x000fe2000bf05300 */
[----:B------:R-:W-:-:S04]  /*3a10*/  DEPBAR.LE SB0, 0x0 ;  /* 0x000080000000791a */ /* 0x000fc80000000000 */
[----:B------:R-:W-:Y:S08]  /*3a20*/  BAR.SYNC.DEFER_BLOCKING 0x0 ;  /* 0x0000000000007b1d */ /* 0x000ff00000010000 */
[----:B------:R-:W-:Y:S05]  /*3a30*/  @!P0 BRA `(.L_x_5) ;  /* 0x00000000001c8947 */ /* 0x000fea0003800000 */
[----:B-1----:R-:W1:Y:S02]  /*3a40*/  LDC.64 R88, c[0x0][0x2e0] ;  /* 0x0000b800ff587b82 */ /* 0x002e640000000a00 */
[----:B-1----:R-:W2:Y:S02]  /*3a50*/  LDG.E.64 R88, desc[UR22][R88.64] ;  /* 0x0000001658587981 */ /* 0x002ea4000c1e1b00 */
[----:B--2---:R-:W-:-:S04]  /*3a60*/  ISETP.NE.U32.AND P0, PT, R88, RZ, PT ;  /* 0x000000ff5800720c */ /* 0x004fc80003f05070 */
[----:B------:R-:W-:-:S13]  /*3a70*/  ISETP.NE.AND.EX P0, PT, R89, RZ, PT, P0 ;  /* 0x000000ff5900720c */ /* 0x000fda0003f05300 */
[----:B------:R-:W-:Y:S05]  /*3a80*/  @!P0 BRA `(.L_x_5) ;  /* 0x0000000000088947 */ /* 0x000fea0003800000 */
[----:B------:R-:W4:Y:S01]  /*3a90*/  LD.E.64 R88, desc[UR22][R88.64] ;  /* 0x0000001658587980 */ /* 0x000f22000c101b00 */
[----:B------:R-:W-:Y:S05]  /*3aa0*/  BRA `(.L_x_6) ;  /* 0x0000000000287947 */ /* 0x000fea0003800000 */
.L_x_5:
[----:B------:R-:W-:Y:S02]  /*3ab0*/  ULDC.64 UR4, c[0x0][0x2d0] ;  /* 0x0000b40000047ab9 */ /* 0x000fe40000000a00 */
[----:B------:R-:W-:-:S04]  /*3ac0*/  ISETP.NE.U32.AND P0, PT, RZ, UR4, PT ;  /* 0x00000004ff007c0c */ /* 0x000fc8000bf05070 */
[----:B------:R-:W-:-:S13]  /*3ad0*/  ISETP.NE.AND.EX P0, PT, RZ, UR5, PT, P0 ;  /* 0x00000005ff007c0c */ /* 0x000fda000bf05300 */
[----:B------:R-:W-:Y:S05]  /*3ae0*/  @!P0 BRA `(.L_x_7) ;  /* 0x00000000000c8947 */ /* 0x000fea0003800000 */
[----:B-1----:R-:W1:Y:S02]  /*3af0*/  LDC.64 R88, c[0x0][0x2d0] ;  /* 0x0000b400ff587b82 */ /* 0x002e640000000a00 */
[----:B-1----:R-:W4:Y:S01]  /*3b00*/  LDG.E.64 R88, desc[UR22][R88.64] ;  /* 0x0000001658587981 */ /* 0x002f22000c1e1b00 */
[----:B------:R-:W-:Y:S05]  /*3b10*/  BRA `(.L_x_6) ;  /* 0x00000000000c7947 */ /* 0x000fea0003800000 */
.L_x_7:
[----:B------:R-:W-:Y:S02]  /*3b20*/  ULDC.64 UR4, c[0x0][0x2c0] ;  /* 0x0000b00000047ab9 */ /* 0x000fe40000000a00 */
[----:B-1----:R-:W-:Y:S02]  /*3b30*/  MOV R88, UR4 ;  /* 0x0000000400587c02 */ /* 0x002fe40008000f00 */
[----:B------:R-:W-:-:S07]  /*3b40*/  MOV R89, UR5 ;  /* 0x0000000500597c02 */ /* 0x000fce0008000f00 */
.L_x_6:
[----:B------:R-:W-:Y:S02]  /*3b50*/  ULDC.64 UR4, c[0x0][0x2e8] ;  /* 0x0000ba0000047ab9 */ /* 0x000fe40000000a00 */
[----:B------:R-:W-:-:S04]  /*3b60*/  ISETP.NE.U32.AND P0, PT, RZ, UR4, PT ;  /* 0x00000004ff007c0c */ /* 0x000fc8000bf05070 */
[----:B------:R-:W-:-:S13]  /*3b70*/  ISETP.NE.AND.EX P0, PT, RZ, UR5, PT, P0 ;  /* 0x00000005ff007c0c */ /* 0x000fda000bf05300 */
[----:B------:R-:W-:Y:S05]  /*3b80*/  @!P0 BRA `(.L_x_8) ;  /* 0x00000000001c8947 */ /* 0x000fea0003800000 */
[----:B------:R-:W1:Y:S02]  /*3b90*/  LDC.64 R90, c[0x0][0x2e8] ;  /* 0x0000ba00ff5a7b82 */ /* 0x000e640000000a00 */
[----:B-1----:R-:W2:Y:S02]  /*3ba0*/  LDG.E.64 R90, desc[UR22][R90.64] ;  /* 0x000000165a5a7981 */ /* 0x002ea4000c1e1b00 */
[----:B--2---:R-:W-:-:S04]  /*3bb0*/  ISETP.NE.U32.AND P0, PT, R90, RZ, PT ;  /* 0x000000ff5a00720c */ /* 0x004fc80003f05070 */
[----:B------:R-:W-:-:S13]  /*3bc0*/  ISETP.NE.AND.EX P0, PT, R91, RZ, PT, P0 ;  /* 0x000000ff5b00720c */ /* 0x000fda0003f05300 */
[----:B------:R-:W-:Y:S05]  /*3bd0*/  @!P0 BRA `(.L_x_8) ;  /* 0x0000000000088947 */ /* 0x000fea0003800000 */
[----:B------:R-:W4:Y:S01]  /*3be0*/  LD.E.64 R90, desc[UR22][R90.64] ;  /* 0x000000165a5a7980 */ /* 0x000f22000c101b00 */
[----:B------:R-:W-:Y:S05]  /*3bf0*/  BRA `(.L_x_9) ;  /* 0x0000000000287947 */ /* 0x000fea0003800000 */
.L_x_8:
[----:B------:R-:W-:Y:S02]  /*3c00*/  ULDC.64 UR4, c[0x0][0x2d8] ;  /* 0x0000b60000047ab9 */ /* 0x000fe40000000a00 */
[----:B------:R-:W-:-:S04]  /*3c10*/  ISETP.NE.U32.AND P0, PT, RZ, UR4, PT ;  /* 0x00000004ff007c0c */ /* 0x000fc8000bf05070 */
[----:B------:R-:W-:-:S13]  /*3c20*/  ISETP.NE.AND.EX P0, PT, RZ, UR5, PT, P0 ;  /* 0x00000005ff007c0c */ /* 0x000fda000bf05300 */
[----:B------:R-:W-:Y:S05]  /*3c30*/  @!P0 BRA `(.L_x_10) ;  /* 0x00000000000c8947 */ /* 0x000fea0003800000 */
[----:B------:R-:W1:Y:S02]  /*3c40*/  LDC.64 R90, c[0x0][0x2d8] ;  /* 0x0000b600ff5a7b82 */ /* 0x000e640000000a00 */
[----:B-1----:R-:W4:Y:S01]  /*3c50*/  LDG.E.64 R90, desc[UR22][R90.64] ;  /* 0x000000165a5a7981 */ /* 0x002f22000c1e1b00 */
[----:B------:R-:W-:Y:S05]  /*3c60*/  BRA `(.L_x_9) ;  /* 0x00000000000c7947 */ /* 0x000fea0003800000 */
.L_x_10:
[----:B------:R-:W-:Y:S02]  /*3c70*/  ULDC.64 UR4, c[0x0][0x2c8] ;  /* 0x0000b20000047ab9 */ /* 0x000fe40000000a00 */
[----:B------:R-:W-:Y:S02]  /*3c80*/  MOV R90, UR4 ;  /* 0x00000004005a7c02 */ /* 0x000fe40008000f00 */
[----:B------:R-:W-:-:S07]  /*3c90*/  MOV R91, UR5 ;  /* 0x00000005005b7c02 */ /* 0x000fce0008000f00 */
.L_x_9:
[----:B---3--:R-:W1:Y:S01]  /*3ca0*/  S2R R70, SR_TID.X ;  /* 0x0000000000467919 */ /* 0x008e620000002100 */
[----:B------:R-:W-:Y:S01]  /*3cb0*/  ISETP.NE.AND P0, PT, RZ, UR15, PT ;  /* 0x0000000fff007c0c */ /* 0x000fe2000bf05270 */
[----:B------:R-:W-:Y:S01]  /*3cc0*/  UIMAD UR8, UR19, UR16, UR20 ;  /* 0x00000010130872a4 */ /* 0x000fe2000f8e0214 */
[----:B------:R-:W-:-:S03]  /*3cd0*/  ULDC.64 UR4, c[0x0][0x330] ;  /* 0x0000cc0000047ab9 */ /* 0x000fc60000000a00 */
[----:B------:R-:W-:-:S03]  /*3ce0*/  UIMAD.WIDE UR8, UR8, 0x4, UR4 ;  /* 0x00000004080878a5 */ /* 0x000fc6000f8e0204 */
[----:B------:R-:W-:Y:S02]  /*3cf0*/  ULDC.64 UR4, c[0x0][0x310] ;  /* 0x0000c40000047ab9 */ /* 0x000fe40000000a00 */
[----:B------:R-:W-:Y:S01]  /*3d00*/  IMAD.U32 R2, RZ, RZ, UR4 ;  /* 0x00000004ff027e24 */ /* 0x000fe2000f8e00ff */
[----:B------:R-:W-:Y:S02]  /*3d10*/  MOV R3, UR5 ;  /* 0x0000000500037c02 */ /* 0x000fe40008000f00 */
[----:B------:R-:W-:Y:S05]  /*3d20*/  @!P0 BRA `(.L_x_11) ;  /* 0x0000000000988947 */ /* 0x000fea0003800000 */
[----:B------:R-:W-:-:S06]  /*3d30*/  UISETP.NE.AND UP0, UPT, UR15, 0x1, UPT ;  /* 0x000000010f00788c */ /* 0x000fcc000bf05270 */
[----:B------:R-:W-:-:S13]  /*3d40*/  PLOP3.LUT P0, PT, PT, PT, UP0, 0x80, 0x0 ;  /* 0x000000000000781c */ /* 0x000fda0003f0f008 */
[----:B------:R-:W-:Y:S05]  /*3d50*/  @!P0 BRA `(.L_x_12) ;  /* 0x0000000000608947 */ /* 0x000fea0003800000 */
[----:B------:R-:W-:-:S06]  /*3d60*/  UISETP.NE.AND UP0, UPT, UR15, 0x2, UPT ;  /* 0x000000020f00788c */ /* 0x000fcc000bf05270 */
[----:B------:R-:W-:-:S13]  /*3d70*/  PLOP3.LUT P0, PT, PT, PT, UP0, 0x80, 0x0 ;  /* 0x000000000000781c */ /* 0x000fda0003f0f008 */
[----:B------:R-:W-:Y:S05]  /*3d80*/  @!P0 BRA `(.L_x_13) ;  /* 0x0000000000288947 */ /* 0x000fea0003800000 */
[----:B------:R-:W-:Y:S01]  /*3d90*/  UISETP.NE.AND UP0, UPT, UR15, 0x3, UPT ;  /* 0x000000030f00788c */ /* 0x000fe2000bf05270 */
[----:B------:R-:W-:-:S05]  /*3da0*/  MOV R68, 0xffffffff ;  /* 0xffffffff00447802 */ /* 0x000fca0000000f00 */
[----:B------:R-:W-:-:S13]  /*3db0*/  PLOP3.LUT P0, PT, PT, PT, UP0, 0x80, 0x0 ;  /* 0x000000000000781c */ /* 0x000fda0003f0f008 */
[----:B------:R-:W-:Y:S05]  /*3dc0*/  @P0 BRA `(.L_x_14) ;  /* 0x0000000000a40947 */ /* 0x000fea0003800000 */
[----:B------:R-:W-:Y:S02]  /*3dd0*/  ULDC.64 UR4, c[0x0][0x310] ;  /* 0x0000c40000047ab9 */ /* 0x000fe40000000a00 */
[----:B------:R-:W-:-:S06]  /*3de0*/  UIMAD.WIDE UR4, UR17, 0x8, UR4 ;  /* 0x00000008110478a5 */ /* 0x000fcc000f8e0204 */
[----:B------:R-:W-:Y:S02]  /*3df0*/  MOV R2, UR4 ;  /* 0x0000000400027c02 */ /* 0x000fe40008000f00 */
[----:B------:R-:W-:-:S06]  /*3e00*/  MOV R3, UR5 ;  /* 0x0000000500037c02 */ /* 0x000fcc0008000f00 */
[----:B------:R-:W4:Y:S01]  /*3e10*/  LDG.E.64 R2, desc[UR22][R2.64] ;  /* 0x0000001602027981 */ /* 0x000f22000c1e1b00 */
[----:B------:R-:W-:Y:S05]  /*3e20*/  BRA `(.L_x_14) ;  /* 0x00000000008c7947 */ /* 0x000fea0003800000 */
.L_x_13:
[----:B------:R-:W2:Y:S01]  /*3e30*/  LDC.64 R68, c[0x0][0x328] ;  /* 0x0000ca00ff447b82 */ /* 0x000ea20000000a00 */
[----:B------:R-:W-:-:S07]  /*3e40*/  USHF.R.S32.HI UR4, URZ, 0x1f, UR17 ;  /* 0x0000001f3f047899 */ /* 0x000fce0008011411 */
[----:B------:R-:W3:Y:S01]  /*3e50*/  LDC.64 R2, c[0x0][0x310] ;  /* 0x0000c400ff027b82 */ /* 0x000ee20000000a00 */
[C---:B--2---:R-:W-:Y:S02]  /*3e60*/  IMAD R0, R68.reuse, UR4, RZ ;  /* 0x0000000444007c24 */ /* 0x044fe4000f8e02ff */
[----:B------:R-:W-:Y:S01]  /*3e70*/  IMAD.WIDE.U32 R72, R68, UR17, RZ ;  /* 0x0000001144487c25 */ /* 0x000fe2000f8e00ff */
[----:B------:R-:W-:-:S03]  /*3e80*/  MOV R68, 0xffffffff ;  /* 0xffffffff00447802 */ /* 0x000fc60000000f00 */
[----:B------:R-:W-:Y:S01]  /*3e90*/  IMAD R0, R69, UR17, R0 ;  /* 0x0000001145007c24 */ /* 0x000fe2000f8e0200 */
[----:B---3--:R-:W-:-:S04]  /*3ea0*/  LEA R2, P0, R72, R2, 0x3 ;  /* 0x0000000248027211 */ /* 0x008fc800078018ff */
[----:B------:R-:W-:-:S04]  /*3eb0*/  IADD3 R0, R73, R0, RZ ;  /* 0x0000000049007210 */ /* 0x000fc80007ffe0ff */
[----:B------:R-:W-:Y:S01]  /*3ec0*/  LEA.HI.X R3, R72, R3, R0, 0x3, P0 ;  /* 0x0000000348037211 */ /* 0x000fe200000f1c00 */
[----:B------:R-:W-:Y:S06]  /*3ed0*/  BRA `(.L_x_14) ;  /* 0x0000000000607947 */ /* 0x000fec0003800000 */
.L_x_12:
        /* <DEDUP_REMOVED lines=11> */
.L_x_11:
[----:B------:R-:W2:Y:S01]  /*3f90*/  LDC R0, c[0x0][0x224] ;  /* 0x00008900ff007b82 */ /* 0x000ea20000000800 */
[----:B------:R-:W-:Y:S02]  /*3fa0*/  MOV R68, 0xffffffff ;  /* 0xffffffff00447802 */ /* 0x000fe40000000f00 */
[----:B--2---:R-:W-:-:S13]  /*3fb0*/  ISETP.GE.AND P0, PT, R0, 0x2, PT ;  /* 0x000000020000780c */ /* 0x004fda0003f06270 */
[----:B------:R-:W-:Y:S05]  /*3fc0*/  @!P0 BRA `(.L_x_14) ;  /* 0x0000000000248947 */ /* 0x000fea0003800000 */
[----:B-1----:R-:W-:Y:S01]  /*3fd0*/  ISETP.GT.AND P0, PT, R70, RZ, PT ;  /* 0x000000ff4600720c */ /* 0x002fe20003f04270 */
[----:B------:R-:W-:Y:S02]  /*3fe0*/  IMAD.MOV.U32 R68, RZ, RZ, -0x1 ;  /* 0xffffffffff447424 */ /* 0x000fe400078e00ff */
[----:B------:R-:W-:Y:S02]  /*3ff0*/  IMAD.U32 R72, RZ, RZ, UR8 ;  /* 0x00000008ff487e24 */ /* 0x000fe4000f8e00ff */
[----:B------:R-:W-:-:S08]  /*4000*/  IMAD.U32 R73, RZ, RZ, UR9 ;  /* 0x00000009ff497e24 */ /* 0x000fd0000f8e00ff */
[----:B------:R2:W3:Y:S04]  /*4010*/  @!P0 LDG.E.STRONG.GPU R68, desc[UR22][R72.64] ;  /* 0x0000001648448981 */ /* 0x0004e8000c1ef900 */
[----:B---3--:R-:W-:Y:S01]  /*4020*/  @!P0 CCTL.IVALL ;  /* 0x00000000ff00898f */ /* 0x008fe20002000000 */
[----:B------:R-:W-:-:S04]  /*4030*/  ISETP.NE.AND P0, PT, RZ, UR17, PT ;  /* 0x00000011ff007c0c */ /* 0x000fc8000bf05270 */
[----:B----4-:R-:W-:Y:S02]  /*4040*/  FSEL R90, R90, RZ, !P0 ;  /* 0x000000ff5a5a7208 */ /* 0x010fe40004000000 */
[----:B------:R-:W-:-:S07]  /*4050*/  FSEL R91, R91, 1.875, !P0 ;  /* 0x3ff000005b5b7808 */ /* 0x000fce0004000000 */
.L_x_14:
[----:B------:R-:W-:Y:S01]  /*4060*/  SHF.R.S32.HI R0, RZ, 0x1f, R107 ;  /* 0x0000001fff007819 */ /* 0x000fe2000001146b */
[----:B------:R-:W-:Y:S01]  /*4070*/  IMAD.U32 R71, RZ, RZ, UR19 ;  /* 0x00000013ff477e24 */ /* 0x000fe2000f8e00ff */
[----:B-12---:R-:W-:Y:S01]  /*4080*/  SHF.R.S32.HI R73, RZ, 0x1f, R70 ;  /* 0x0000001fff497819 */ /* 0x006fe20000011446 */
[----:B------:R-:W-:Y:S01]  /*4090*/  ULEA UR35, UR36, UR35, 0x2 ;  /* 0x0000002324237291 */ /* 0x000fe2000f8e103f */
[----:B------:R-:W-:Y:S01]  /*40a0*/  LEA.HI R0, R0, R107, RZ, 0x3 ;  /* 0x0000006b00007211 */ /* 0x000fe200078f18ff */
[----:B------:R-:W-:Y:S01]  /*40b0*/  USHF.L.U32 UR34, UR34, 0x4, URZ ;  /* 0x0000000422227899 */ /* 0x000fe2000800063f */
[CC--:B------:R-:W-:Y:S01]  /*40c0*/  LEA.HI R72, R73.reuse, R70.reuse, RZ, 0x8 ;  /* 0x0000004649487211 */ /* 0x0c0fe200078f40ff */
[----:B------:R-:W-:Y:S01]  /*40d0*/  USHF.L.U32 UR35, UR35, 0x3, URZ ;  /* 0x0000000323237899 */ /* 0x000fe2000800063f */
[----:B------:R-:W-:Y:S01]  /*40e0*/  LOP3.LUT R0, R0, 0xfffffff8, RZ, 0xc0, !PT ;  /* 0xfffffff800007812 */ /* 0x000fe200078ec0ff */
[----:B------:R-:W-:Y:S01]  /*40f0*/  ULDC.64 UR4, c[0x0][0x280] ;  /* 0x0000a00000047ab9 */ /* 0x000fe20000000a00 */
[----:B------:R-:W-:Y:S01]  /*4100*/  SHF.R.S32.HI R72, RZ, 0x8, R72 ;  /* 0x00000008ff487819 */ /* 0x000fe20000011448 */
[----:B------:R-:W-:Y:S01]  /*4110*/  UIMAD UR34, UR35, 0x22, UR34 ;  /* 0x00000022232278a4 */ /* 0x000fe2000f8e0222 */
[----:B------:R-:W-:Y:S01]  /*4120*/  LEA.HI R73, R73, R70, RZ, 0x5 ;  /* 0x0000004649497211 */ /* 0x000fe200078f28ff */
[----:B------:R-:W-:Y:S01]  /*4130*/  IMAD.IADD R0, R107, 0x1, -R0 ;  /* 0x000000016b007824 */ /* 0x000fe200078e0a00 */
[----:B----4-:R-:W-:-:S02]  /*4140*/  ISETP.NE.U32.AND P0, PT, R2, RZ, PT ;  /* 0x000000ff0200720c */ /* 0x010fc40003f05070 */
[----:B------:R-:W-:Y:S02]  /*4150*/  LOP3.LUT R73, R73, 0xffffffe0, RZ, 0xc0, !PT ;  /* 0xffffffe049497812 */ /* 0x000fe400078ec0ff */
[----:B------:R-:W-:Y:S02]  /*4160*/  LEA.HI R69, R0, R0, RZ, 0x1 ;  /* 0x0000000000457211 */ /* 0x000fe400078f08ff */
[C---:B------:R-:W-:Y:S01]  /*4170*/  LOP3.LUT R75, R70.reuse, 0x1f, RZ, 0xc0, !PT ;  /* 0x0000001f464b7812 */ /* 0x040fe200078ec0ff */
[----:B------:R-:W-:Y:S01]  /*4180*/  IMAD.IADD R84, R70, 0x1, -R73 ;  /* 0x0000000146547824 */ /* 0x000fe200078e0a49 */
[----:B------:R-:W-:Y:S02]  /*4190*/  LOP3.LUT R77, R69, 0x3ffffffe, RZ, 0xc0, !PT ;  /* 0x3ffffffe454d7812 */ /* 0x000fe400078ec0ff */
[----:B------:R-:W-:Y:S01]  /*41a0*/  SHF.R.S32.HI R69, RZ, 0x1, R69 ;  /* 0x00000001ff457819 */ /* 0x000fe20000011445 */
[----:B------:R-:W-:Y:S01]  /*41b0*/  IMAD R71, R71, 0x40, R84 ;  /* 0x0000004047477824 */ /* 0x000fe200078e0254 */
[----:B------:R-:W-:Y:S01]  /*41c0*/  ISETP.NE.AND.EX P0, PT, R3, RZ, PT, P0 ;  /* 0x000000ff0300720c */ /* 0x000fe20003f05300 */
[----:B------:R-:W-:Y:S01]  /*41d0*/  IMAD.IADD R77, R0, 0x1, -R77 ;  /* 0x00000001004d7824 */ /* 0x000fe200078e0a4d */
[----:B------:R-:W-:Y:S01]  /*41e0*/  LOP3.LUT R74, R70, 0x3, RZ, 0xc0, !PT ;  /* 0x00000003464a7812 */ /* 0x000fe200078ec0ff */
[----:B------:R-:W-:Y:S01]  /*41f0*/  IMAD R72, R72, 0x4, R69 ;  /* 0x0000000448487824 */ /* 0x000fe200078e0245 */
[----:B------:R-:W-:Y:S01]  /*4200*/  SHF.R.U32.HI R75, RZ, 0x2, R75 ;  /* 0x00000002ff4b7819 */ /* 0x000fe2000001164b */
[----:B------:R-:W1:Y:S01]  /*4210*/  LDC R69, c[0x0][0x224] ;  /* 0x00008900ff457b82 */ /* 0x000e620000000800 */
[----:B------:R-:W-:-:S02]  /*4220*/  IMAD.U32 R0, RZ, RZ, UR20 ;  /* 0x00000014ff007e24 */ /* 0x000fc4000f8e00ff */
[----:B------:R-:W-:Y:S02]  /*4230*/  IMAD R73, R72, 0x8, R77 ;  /* 0x0000000848497824 */ /* 0x000fe400078e024d */
[C---:B------:R-:W-:Y:S02]  /*4240*/  VIADD R76, R71.reuse, 0x20 ;  /* 0x00000020474c7836 */ /* 0x040fe40000000000 */
[----:B------:R-:W-:Y:S02]  /*4250*/  IMAD R0, R0, 0x20, R73 ;  /* 0x0000002000007824 */ /* 0x000fe400078e0249 */
[----:B------:R-:W-:Y:S01]  /*4260*/  IMAD R72, R72, 0x2, R77 ;  /* 0x0000000248487824 */ /* 0x000fe200078e024d */
[----:B------:R-:W-:Y:S01]  /*4270*/  ISETP.LT.AND P1, PT, R76, UR7, P0 ;  /* 0x000000074c007c0c */ /* 0x000fe20008721270 */
[----:B------:R-:W-:Y:S01]  /*4280*/  IMAD.SHL.U32 R0, R0, 0x4, RZ ;  /* 0x0000000400007824 */ /* 0x000fe200078e00ff */
[C---:B------:R-:W-:Y:S01]  /*4290*/  ISETP.LT.AND P0, PT, R71.reuse, UR7, P0 ;  /* 0x0000000747007c0c */ /* 0x040fe20008701270 */
[----:B------:R-:W-:-:S03]  /*42a0*/  IMAD.WIDE R76, R71, 0x8, RZ ;  /* 0x00000008474c7825 */ /* 0x000fc600078e02ff */
[----:B------:R-:W-:Y:S01]  /*42b0*/  SHF.R.S32.HI R73, RZ, 0x1f, R0 ;  /* 0x0000001fff497819 */ /* 0x000fe20000011400 */
[----:B------:R-:W-:Y:S02]  /*42c0*/  IMAD R74, R75, 0x22, R74 ;  /* 0x000000224b4a7824 */ /* 0x000fe400078e024a */
[----:B------:R-:W-:-:S04]  /*42d0*/  IMAD.WIDE.U32 R76, R0, UR4, R76 ;  /* 0x00000004004c7c25 */ /* 0x000fc8000f8e004c */
[----:B------:R-:W-:Y:S01]  /*42e0*/  IMAD R73, R73, UR4, RZ ;  /* 0x0000000449497c24 */ /* 0x000fe2000f8e02ff */
[----:B-1----:R-:W-:Y:S01]  /*42f0*/  ISETP.GE.AND P3, PT, R69, 0x2, PT ;  /* 0x000000024500780c */ /* 0x002fe20003f66270 */
[----:B------:R-:W-:Y:S01]  /*4300*/  IMAD.SHL.U32 R69, R72, 0x4, RZ ;  /* 0x0000000448457824 */ /* 0x000fe200078e00ff */
[----:B------:R-:W-:Y:S01]  /*4310*/  IADD3 R98, P2, R2, R76, RZ ;  /* 0x0000004c02627210 */ /* 0x000fe20007f5e0ff */
[----:B------:R-:W-:Y:S01]  /*4320*/  VIADD R74, R74, UR34 ;  /* 0x000000224a4a7c36 */ /* 0x000fe20008000000 */
[----:B------:R-:W-:Y:S01]  /*4330*/  ISETP.NE.OR P3, PT, RZ, UR15, !P3 ;  /* 0x0000000fff007c0c */ /* 0x000fe2000df65670 */
[----:B------:R-:W-:Y:S02]  /*4340*/  IMAD R72, R0, UR5, R73 ;  /* 0x0000000500487c24 */ /* 0x000fe4000f8e0249 */
[----:B------:R-:W-:Y:S01]  /*4350*/  IMAD R69, R69, 0x220, RZ ;  /* 0x0000022045457824 */ /* 0x000fe200078e02ff */
[----:B------:R-:W-:Y:S02]  /*4360*/  LEA R87, R74, UR6, 0x4 ;  /* 0x000000064a577c11 */ /* 0x000fe4000f8e20ff */
[----:B------:R-:W-:Y:S01]  /*4370*/  IADD3.X R99, R3, R77, R72, P2, !PT ;  /* 0x0000004d03637210 */ /* 0x000fe200017fe448 */
[----:B------:R-:W-:-:S06]  /*4380*/  IMAD R84, R84, 0x8, R69 ;  /* 0x0000000854547824 */ /* 0x000fcc00078e0245 */
[----:B------:R-:W-:Y:S05]  /*4390*/  @P3 BRA `(.L_x_15) ;  /* 0x0000000000683947 */ /* 0x000fea0003800000 */
[----:B------:R-:W-:-:S13]  /*43a0*/  ISETP.NE.AND P2, PT, R68, UR17, PT ;  /* 0x0000001144007c0c */ /* 0x000fda000bf45270 */
[----:B------:R-:W-:Y:S06]  /*43b0*/  BAR.RED.AND.DEFER_BLOCKING 0x0, P2 ;  /* 0x0000000000007b1d */ /* 0x000fec0001014400 */
[----:B------:R-:W1:Y:S02]  /*43c0*/  B2R.RESULT RZ, P2 ;  /* 0x0000000000ff731c */ /* 0x000e640000044000 */
[----:B-1----:R-:W-:Y:S05]  /*43d0*/  @!P2 BRA `(.L_x_16) ;  /* 0x000000000030a947 */ /* 0x002fea0003800000 */
[----:B------:R-:W-:-:S13]  /*43e0*/  ISETP.GT.AND P3, PT, R70, RZ, PT ;  /* 0x000000ff4600720c */ /* 0x000fda0003f64270 */
.L_x_18:
[----:B------:R-:W-:Y:S05]  /*43f0*/  YIELD ;  /* 0x0000000000007946 */ /* 0x000fea0003800000 */
[----:B-1---5:R-:W-:Y:S05]  /*4400*/  @P3 BRA `(.L_x_17) ;  /* 0x0000000000103947 */ /* 0x022fea0003800000 */
[----:B------:R-:W-:Y:S02]  /*4410*/  MOV R68, UR8 ;  /* 0x0000000800447c02 */ /* 0x000fe40008000f00 */
[----:B------:R-:W-:-:S05]  /*4420*/  MOV R69, UR9 ;  /* 0x0000000900457c02 */ /* 0x000fca0008000f00 */
[----:B------:R1:W2:Y:S04]  /*4430*/  LDG.E.STRONG.GPU R68, desc[UR22][R68.64] ;  /* 0x0000001644447981 */ /* 0x0002a8000c1ef900 */
[----:B--2---:R-:W-:Y:S01]  /*4440*/  CCTL.IVALL ;  /* 0x00000000ff00798f */ /* 0x004fe20002000000 */
.L_x_17:
[----:B------:R-:W-:Y:S01]  /*4450*/  ISETP.NE.AND P2, PT, R68, UR17, PT ;  /* 0x0000001144007c0c */ /* 0x000fe2000bf45270 */
[----:B------:R-:W-:-:S12]  /*4460*/  WARPSYNC.ALL ;  /* 0x0000000000007948 */ /* 0x000fd80003800000 */
[----:B------:R-:W-:Y:S06]  /*4470*/  BAR.RED.AND.DEFER_BLOCKING 0x0, P2 ;  /* 0x0000000000007b1d */ /* 0x000fec0001014400 */
[----:B------:R-:W2:Y:S02]  /*4480*/  B2R.RESULT RZ, P2 ;  /* 0x0000000000ff731c */ /* 0x000ea40000044000 */
[----:B--2---:R-:W-:Y:S05]  /*4490*/  @P2 BRA `(.L_x_18) ;  /* 0xfffffffc00d42947 */ /* 0x004fea000383ffff */
.L_x_16:
[----:B------:R-:W-:Y:S05]  /*44a0*/  WARPSYNC.ALL ;  /* 0x0000000000007948 */ /* 0x000fea0003800000 */
[----:B------:R-:W-:Y:S06]  /*44b0*/  BAR.SYNC.DEFER_BLOCKING 0x0 ;  /* 0x0000000000007b1d */ /* 0x000fec0000010000 */
[----:B------:R-:W-:Y:S01]  /*44c0*/  @!PT LDS RZ, [RZ] ;  /* 0x00000000fffff984 */ /* 0x000fe20000000800 */
[----:B------:R-:W-:Y:S01]  /*44d0*/  @!PT LDS RZ, [RZ] ;  /* 0x00000000fffff984 */ /* 0x000fe20000000800 */
[----:B------:R-:W-:Y:S01]  /*44e0*/  @!PT LDS RZ, [RZ] ;  /* 0x00000000fffff984 */ /* 0x000fe20000000800 */
[----:B------:R-:W-:Y:S01]  /*44f0*/  @!PT LDS RZ, [RZ] ;  /* 0x00000000fffff984 */ /* 0x000fe20000000800 */
[----:B------:R-:W-:Y:S06]  /*4500*/  MEMBAR.SC.GPU ;  /* 0x0000000000007992 */ /* 0x000fec0000002000 */
[----:B------:R-:W-:-:S00]  /*4510*/  ERRBAR ;  /* 0x00000000000079ab */ /* 0x000fc00000000000 */
[----:B------:R-:W-:Y:S06]  /*4520*/  CGAERRBAR ;  /* 0x00000000000075ab */ /* 0x000fec0000000000 */
[----:B------:R-:W-:Y:S01]  /*4530*/  CCTL.IVALL ;  /* 0x00000000ff00798f */ /* 0x000fe20002000000 */
.L_x_15:
[----:B------:R-:W2:Y:S01]  /*4540*/  S2UR UR6, SR_CgaCtaId ;  /* 0x00000000000679c3 */ /* 0x000ea20000008800 */
[----:B------:R-:W-:Y:S01]  /*4550*/  DSETP.NEU.AND P2, PT, R90, RZ, PT ;  /* 0x000000ff5a00722a */ /* 0x000fe20003f4d000 */
[----:B------:R-:W-:Y:S01]  /*4560*/  UMOV UR4, 0x400 ;  /* 0x0000040000047882 */ /* 0x000fe20000000000 */
[----:B------:R-:W-:Y:S01]  /*4570*/  BSSY B1, `(.L_x_19) ;  /* 0x000027c000017945 */ /* 0x000fe20003800000 */
[----:B--2---:R-:W-:-:S11]  /*4580*/  ULEA UR6, UR6, UR4, 0x18 ;  /* 0x0000000406067291 */ /* 0x004fd6000f8ec03f */
[----:B------:R-:W-:Y:S05]  /*4590*/  @!P2 BRA `(.L_x_20) ;  /* 0x0000001400e0a947 */ /* 0x000fea0003800000 */
[----:B------:R-:W2:Y:S01]  /*45a0*/  LDC R85, c[0x0][0x210] ;  /* 0x00008400ff557b82 */ /* 0x000ea20000000800 */
[----:B------:R-:W-:Y:S01]  /*45b0*/  VIADD R94, R0, 0x1 ;  /* 0x00000001005e7836 */ /* 0x000fe20000000000 */
[----:B------:R-:W-:-:S06]  /*45c0*/  CS2R R82, SRZ ;  /* 0x0000000000527805 */ /* 0x000fcc000001ff00 */
[----:B------:R-:W3:Y:S01]  /*45d0*/  LDC.64 R2, c[0x0][0x288] ;  /* 0x0000a200ff027b82 */ /* 0x000ee20000000a00 */
[CC--:B--2---:R-:W-:Y:S02]  /*45e0*/  ISETP.LT.AND P2, PT, R0.reuse, R85.reuse, P0 ;  /* 0x000000550000720c */ /* 0x0c4fe40000741270 */
[-C--:B------:R-:W-:Y:S02]  /*45f0*/  ISETP.LT.AND P5, PT, R0, R85.reuse, P1 ;  /* 0x000000550000720c */ /* 0x080fe40000fa1270 */
[CC--:B------:R-:W-:Y:S02]  /*4600*/  ISETP.LT.AND P3, PT, R94.reuse, R85.reuse, P1 ;  /* 0x000000555e00720c */ /* 0x0c0fe40000f61270 */
[----:B------:R-:W-:Y:S02]  /*4610*/  CS2R R80, SRZ ;  /* 0x0000000000507805 */ /* 0x000fe4000001ff00 */
[----:B------:R-:W-:-:S05]  /*4620*/  ISETP.LT.AND P4, PT, R94, R85, P0 ;  /* 0x000000555e00720c */ /* 0x000fca0000781270 */
[----:B------:R-:W2:Y:S01]  /*4630*/  @P2 LDG.E.LTC128B.64 R82, desc[UR22][R98.64] ;  /* 0x0000001662522981 */ /* 0x000ea2000c1e1b20 */
[-C--:B---3--:R-:W-:Y:S01]  /*4640*/  IADD3 R102, P2, R98, R2.reuse, RZ ;  /* 0x0000000262667210 */ /* 0x088fe20007f5e0ff */
[----:B------:R-:W-:Y:S01]  /*4650*/  @P5 IMAD.MOV.U32 R70, RZ, RZ, R98 ;  /* 0x000000ffff465224 */ /* 0x000fe200078e0062 */
[----:B------:R-:W-:Y:S01]  /*4660*/  CS2R R78, SRZ ;  /* 0x00000000004e7805 */ /* 0x000fe2000001ff00 */
[----:B------:R-:W-:Y:S01]  /*4670*/  @P5 IMAD.MOV.U32 R71, RZ, RZ, R99 ;  /* 0x000000ffff475224 */ /* 0x000fe200078e0063 */
[----:B------:R-:W-:Y:S01]  /*4680*/  CS2R R76, SRZ ;  /* 0x00000000004c7805 */ /* 0x000fe2000001ff00 */
[----:B------:R-:W-:Y:S01]  /*4690*/  IMAD.X R103, R99, 0x1, R3, P2 ;  /* 0x0000000163677824 */ /* 0x000fe200010e0603 */
[----:B------:R-:W-:Y:S02]  /*46a0*/  IADD3 R100, P2, R102, R2, RZ ;  /* 0x0000000266647210 */ /* 0x000fe40007f5e0ff */
[----:B------:R3:W4:Y:S01]  /*46b0*/  @P5 LDG.E.LTC128B.64 R80, desc[UR22][R70.64+0x100] ;  /* 0x0001001646505981 */ /* 0x000722000c1e1b20 */
[----:B------:R-:W-:-:S02]  /*46c0*/  VIADD R86, R0, 0x3 ;  /* 0x0000000300567836 */ /* 0x000fc40000000000 */
[----:B------:R-:W-:Y:S01]  /*46d0*/  VIADD R92, R0, 0x2 ;  /* 0x00000002005c7836 */ /* 0x000fe20000000000 */
[----:B------:R-:W4:Y:S01]  /*46e0*/  @P4 LDG.E.LTC128B.64 R78, desc[UR22][R102.64] ;  /* 0x00000016664e4981 */ /* 0x000f22000c1e1b20 */
[--C-:B------:R-:W-:Y:S01]  /*46f0*/  IMAD.X R101, R103, 0x1, R3.reuse, P2 ;  /* 0x0000000167657824 */ /* 0x100fe200010e0603 */
[-C--:B------:R-:W-:Y:S02]  /*4700*/  IADD3 R96, P2, R100, R2.reuse, RZ ;  /* 0x0000000264607210 */ /* 0x080fe40007f5e0ff */
[CC--:B------:R-:W-:Y:S02]  /*4710*/  ISETP.LT.AND P6, PT, R92.reuse, R85.reuse, P0 ;  /* 0x000000555c00720c */ /* 0x0c0fe400007c1270 */
[-C--:B------:R-:W-:Y:S02]  /*4720*/  ISETP.LT.AND P5, PT, R92, R85.reuse, P1 ;  /* 0x000000555c00720c */ /* 0x080fe40000fa1270 */
[----:B------:R-:W-:Y:S01]  /*4730*/  ISETP.LT.AND P4, PT, R86, R85, P0 ;  /* 0x000000555600720c */ /* 0x000fe20000781270 */
[----:B------:R-:W-:Y:S01]  /*4740*/  IMAD.X R97, R101, 0x1, R3, P2 ;  /* 0x0000000165617824 */ /* 0x000fe200010e0603 */
[----:B------:R-:W-:Y:S01]  /*4750*/  IADD3 R104, P2, R100, R2, RZ ;  /* 0x0000000264687210 */ /* 0x000fe20007f5e0ff */
[----:B---3--:R-:W-:-:S02]  /*4760*/  @P3 IMAD.MOV.U32 R70, RZ, RZ, R102 ;  /* 0x000000ffff463224 */ /* 0x008fc400078e0066 */
[----:B------:R-:W-:-:S05]  /*4770*/  @P3 IMAD.MOV.U32 R71, RZ, RZ, R103 ;  /* 0x000000ffff473224 */ /* 0x000fca00078e0067 */
[----:B------:R3:W4:Y:S01]  /*4780*/  @P3 LDG.E.LTC128B.64 R76, desc[UR22][R70.64+0x100] ;  /* 0x00010016464c3981 */ /* 0x000722000c1e1b20 */
[----:B------:R-:W-:Y:S02]  /*4790*/  ISETP.LT.AND P3, PT, R86, R85, P1 ;  /* 0x000000555600720c */ /* 0x000fe40000f61270 */
[----:B-1----:R-:W-:Y:S02]  /*47a0*/  CS2R R68, SRZ ;  /* 0x0000000000447805 */ /* 0x002fe4000001ff00 */
[----:B------:R-:W-:Y:S02]  /*47b0*/  CS2R R74, SRZ ;  /* 0x00000000004a7805 */ /* 0x000fe4000001ff00 */
[----:B------:R-:W-:Y:S01]  /*47c0*/  CS2R R72, SRZ ;  /* 0x0000000000487805 */ /* 0x000fe2000001ff00 */
[----:B------:R-:W-:-:S03]  /*47d0*/  IMAD.X R105, R101, 0x1, R3, P2 ;  /* 0x0000000165697824 */ /* 0x000fc600010e0603 */
[----:B------:R-:W4:Y:S04]  /*47e0*/  @P6 LDG.E.LTC128B.64 R74, desc[UR22][R100.64] ;  /* 0x00000016644a6981 */ /* 0x000f28000c1e1b20 */
[----:B------:R-:W4:Y:S04]  /*47f0*/  @P5 LDG.E.LTC128B.64 R72, desc[UR22][R100.64+0x100] ;  /* 0x0001001664485981 */ /* 0x000f28000c1e1b20 */
[----:B------:R1:W4:Y:S01]  /*4800*/  @P3 LDG.E.LTC128B.64 R68, desc[UR22][R104.64+0x100] ;  /* 0x0001001668443981 */ /* 0x000322000c1e1b20 */
[----:B---3--:R-:W-:-:S06]  /*4810*/  CS2R R70, SRZ ;  /* 0x0000000000467805 */ /* 0x008fcc000001ff00 */
[----:B------:R-:W3:Y:S01]  /*4820*/  @P4 LDG.E.LTC128B.64 R70, desc[UR22][R96.64] ;  /* 0x0000001660464981 */ /* 0x000ee2000c1e1b20 */
[----:B------:R-:W-:Y:S05]  /*4830*/  WARPSYNC.ALL ;  /* 0x0000000000007948 */ /* 0x000fea0003800000 */
[----:B------:R-:W-:Y:S06]  /*4840*/  BAR.SYNC.DEFER_BLOCKING 0x0 ;  /* 0x0000000000007b1d */ /* 0x000fec0000010000 */
[----:B------:R-:W-:-:S04]  /*4850*/  DEPBAR.LE SB5, 0xd ;  /* 0x0000d3400000791a */ /* 0x000fc80000000000 */
[----:B------:R-:W-:Y:S04]  /*4860*/  STS.128 [R87], R4 ;  /* 0x0000000457007388 */ /* 0x000fe80000000c00 */
[----:B------:R-:W-:Y:S04]  /*4870*/  STS.128 [R87+0x40], R8 ;  /* 0x0000400857007388 */ /* 0x000fe80000000c00 */
[----:B------:R-:W-:Y:S01]  /*4880*/  STS.128 [R87+0x80], R12 ;  /* 0x0000800c57007388 */ /* 0x000fe20000000c00 */
[----:B------:R-:W-:-:S04]  /*4890*/  DEPBAR.LE SB5, 0xc ;  /* 0x0000d3000000791a */ /* 0x000fc80000000000 */
[----:B------:R-:W-:Y:S01]  /*48a0*/  STS.128 [R87+0xc0], R16 ;  /* 0x0000c01057007388 */ /* 0x000fe20000000c00 */
[----:B------:R-:W-:Y:S06]  /*48b0*/  BAR.SYNC.DEFER_BLOCKING 0x0 ;  /* 0x0000000000007b1d */ /* 0x000fec0000010000 */
[----:B------:R-:W1:Y:S04]  /*48c0*/  LDS.64 R114, [R84+UR6] ;  /* 0x0000000654727984 */ /* 0x000e680008000a00 */
[----:B------:R-:W1:Y:S04]  /*48d0*/  LDS.64 R112, [R84+UR6+0x100] ;  /* 0x0001000654707984 */ /* 0x000e680008000a00 */
[----:B------:R-:W1:Y:S04]  /*48e0*/  LDS.64 R110, [R84+UR6+0x220] ;  /* 0x00022006546e7984 */ /* 0x000e680008000a00 */
[----:B------:R-:W1:Y:S04]  /*48f0*/  LDS.64 R108, [R84+UR6+0x320] ;  /* 0x00032006546c7984 */ /* 0x000e680008000a00 */
[----:B------:R-:W1:Y:S04]  /*4900*/  LDS.64 R106, [R84+UR6+0x440] ;  /* 0x00044006546a7984 */ /* 0x000e680008000a00 */
[----:B-1----:R-:W-:Y:S04]  /*4910*/  LDS.64 R104, [R84+UR6+0x540] ;  /* 0x0005400654687984 */ /* 0x002fe80008000a00 */
[----:B------:R-:W1:Y:S04]  /*4920*/  LDS.64 R6, [R84+UR6+0x660] ;  /* 0x0006600654067984 */ /* 0x000e680008000a00 */
[----:B------:R-:W1:Y:S01]  /*4930*/  LDS.64 R4, [R84+UR6+0x760] ;  /* 0x0007600654047984 */ /* 0x000e620008000a00 */
[----:B------:R-:W-:Y:S01]  /*4940*/  ISETP.GE.AND P2, PT, R0, R85, PT ;  /* 0x000000550000720c */ /* 0x000fe20003f46270 */
[----:B------:R-:W-:-:S02]  /*4950*/  DMUL R8, R114, R88 ;  /* 0x0000005872087228 */ /* 0x000fc40000000000 */
[-C--:B------:R-:W-:Y:S02]  /*4960*/  DMUL R14, R112, R88.reuse ;  /* 0x00000058700e7228 */ /* 0x080fe40000000000 */
[-C--:B------:R-:W-:Y:S02]  /*4970*/  DMUL R16, R110, R88.reuse ;  /* 0x000000586e107228 */ /* 0x080fe40000000000 */
[-C--:B------:R-:W-:Y:S02]  /*4980*/  DMUL R12, R108, R88.reuse ;  /* 0x000000586c0c7228 */ /* 0x080fe40000000000 */
[-C--:B------:R-:W-:Y:S01]  /*4990*/  DMUL R10, R106, R88.reuse ;  /* 0x000000586a0a7228 */ /* 0x080fe20000000000 */
[----:B------:R-:W-:Y:S01]  /*49a0*/  BSSY B0, `(.L_x_21) ;  /* 0x0000011000007945 */ /* 0x000fe20003800000 */
[-C--:B-1----:R-:W-:Y:S02]  /*49b0*/  DMUL R6, R6, R88.reuse ;  /* 0x0000005806067228 */ /* 0x082fe40000000000 */
[----:B------:R-:W-:-:S02]  /*49c0*/  DMUL R4, R4, R88 ;  /* 0x0000005804047228 */ /* 0x000fc40000000000 */
[----:B--2---:R-:W-:Y:S02]  /*49d0*/  DFMA R18, R82, R90, R8 ;  /* 0x0000005a5212722b */ /* 0x004fe40000000008 */
[----:B------:R-:W-:Y:S02]  /*49e0*/  DMUL R8, R104, R88 ;  /* 0x0000005868087228 */ /* 0x000fe40000000000 */
[-C--:B----4-:R-:W-:Y:S02]  /*49f0*/  DFMA R14, R80, R90.reuse, R14 ;  /* 0x0000005a500e722b */ /* 0x090fe4000000000e */
[-C--:B------:R-:W-:Y:S02]  /*4a00*/  DFMA R16, R78, R90.reuse, R16 ;  /* 0x0000005a4e10722b */ /* 0x080fe40000000010 */
[-C--:B------:R-:W-:Y:S02]  /*4a10*/  DFMA R12, R76, R90.reuse, R12 ;  /* 0x0000005a4c0c722b */ /* 0x080fe4000000000c */
[----:B------:R-:W-:-:S02]  /*4a20*/  DFMA R10, R74, R90, R10 ;  /* 0x0000005a4a0a722b */ /* 0x000fc4000000000a */
[-C--:B------:R-:W-:Y:S02]  /*4a30*/  DFMA R8, R72, R90.reuse, R8 ;  /* 0x0000005a4808722b */ /* 0x080fe40000000008 */
[-C--:B------:R-:W-:Y:S02]  /*4a40*/  DFMA R4, R68, R90.reuse, R4 ;  /* 0x0000005a4404722b */ /* 0x080fe40000000004 */
[----:B---3--:R-:W-:Y:S01]  /*4a50*/  DFMA R6, R70, R90, R6 ;  /* 0x0000005a4606722b */ /* 0x008fe20000000006 */
[----:B------:R-:W-:Y:S10]  /*4a60*/  @P2 BRA `(.L_x_22) ;  /* 0x0000000000102947 */ /* 0x000ff40003800000 */
[----:B------:R-:W-:Y:S02]  /*4a70*/  @P0 MOV R104, R98 ;  /* 0x0000006200680202 */ /* 0x000fe40000000f00 */
[----:B------:R-:W-:-:S05]  /*4a80*/  @P0 MOV R105, R99 ;  /* 0x0000006300690202 */ /* 0x000fca0000000f00 */
[----:B------:R1:W-:Y:S04]  /*4a90*/  @P0 ST.E.64 desc[UR22][R104.64], R18 ;  /* 0x0000001268000985 */ /* 0x0003e8000c101b16 */
[----:B------:R1:W-:Y:S02]  /*4aa0*/  @P1 ST.E.64 desc[UR22][R98.64+0x100], R14 ;  /* 0x0001000e62001985 */ /* 0x0003e4000c101b16 */
.L_x_22:
[----:B------:R-:W-:Y:S05]  /*4ab0*/  BSYNC B0 ;  /* 0x0000000000007941 */ /* 0x000fea0003800000 */
.L_x_21:
[----:B------:R-:W-:Y:S01]  /*4ac0*/  ISETP.GE.AND P3, PT, R94, R85, PT ;  /* 0x000000555e00720c */ /* 0x000fe20003f66270 */
[----:B------:R-:W-:Y:S01]  /*4ad0*/  ULDC.64 UR4, c[0x0][0x2a0] ;  /* 0x0000a80000047ab9 */ /* 0x000fe20000000a00 */
[----:B------:R-:W-:Y:S01]  /*4ae0*/  BSSY B0, `(.L_x_23) ;  /* 0x0000008000007945 */ /* 0x000fe20003800000 */
[----:B-1----:R-:W-:-:S04]  /*4af0*/  IADD3 R14, P2, R98, UR4, RZ ;  /* 0x00000004620e7c10 */ /* 0x002fc8000ff5e0ff */
[----:B------:R-:W-:-:S06]  /*4b00*/  IADD3.X R15, R99, UR5, RZ, P2, !PT ;  /* 0x00000005630f7c10 */ /* 0x000fcc00097fe4ff */
[----:B------:R-:W-:Y:S05]  /*4b10*/  @P3 BRA `(.L_x_24) ;  /* 0x0000000000103947 */ /* 0x000fea0003800000 */
[----:B------:R-:W-:Y:S02]  /*4b20*/  @P0 MOV R18, R102 ;  /* 0x0000006600120202 */ /* 0x000fe40000000f00 */
[----:B------:R-:W-:-:S05]  /*4b30*/  @P0 MOV R19, R103 ;  /* 0x0000006700130202 */ /* 0x000fca0000000f00 */
[----:B------:R1:W-:Y:S04]  /*4b40*/  @P0 ST.E.64 desc[UR22][R18.64], R16 ;  /* 0x0000001012000985 */ /* 0x0003e8000c101b16 */
[----:B------:R1:W-:Y:S02]  /*4b50*/  @P1 ST.E.64 desc[UR22][R102.64+0x100], R12 ;  /* 0x0001000c66001985 */ /* 0x0003e4000c101b16 */
.L_x_24:
[----:B------:R-:W-:Y:S05]  /*4b60*/  BSYNC B0 ;  /* 0x0000000000007941 */ /* 0x000fea0003800000 */
.L_x_23:
[----:B------:R-:W-:Y:S01]  /*4b70*/  ISETP.GE.AND P2, PT, R92, R85, PT ;  /* 0x000000555c00720c */ /* 0x000fe20003f46270 */
[----:B------:R-:W-:-:S12]  /*4b80*/  BSSY B0, `(.L_x_25) ;  /* 0x0000004000007945 */ /* 0x000fd80003800000 */
[----:B------:R-:W-:Y:S05]  /*4b90*/  @P2 BRA `(.L_x_26) ;  /* 0x0000000000082947 */ /* 0x000fea0003800000 */
[----:B------:R2:W-:Y:S04]  /*4ba0*/  @P0 ST.E.64 desc[UR22][R100.64], R10 ;  /* 0x0000000a64000985 */ /* 0x0005e8000c101b16 */
[----:B------:R2:W-:Y:S02]  /*4bb0*/  @P1 ST.E.64 desc[UR22][R100.64+0x100], R8 ;  /* 0x0001000864001985 */ /* 0x0005e4000c101b16 */
.L_x_26:
[----:B------:R-:W-:Y:S05]  /*4bc0*/  BSYNC B0 ;  /* 0x0000000000007941 */ /* 0x000fea0003800000 */
.L_x_25:
[----:B------:R-:W-:Y:S01]  /*4bd0*/  ISETP.GE.AND P2, PT, R86, R85, PT ;  /* 0x000000555600720c */ /* 0x000fe20003f46270 */
[----:B------:R-:W-:-:S12]  /*4be0*/  BSSY B0, `(.L_x_27) ;  /* 0x0000004000007945 */ /* 0x000fd80003800000 */
[----:B------:R-:W-:Y:S05]  /*4bf0*/  @P2 BRA `(.L_x_28) ;  /* 0x0000000000082947 */ /* 0x000fea0003800000 */
[----:B------:R3:W-:Y:S04]  /*4c00*/  @P0 ST.E.64 desc[UR22][R96.64], R6 ;  /* 0x0000000660000985 */ /* 0x0007e8000c101b16 */
[----:B------:R3:W-:Y:S02]  /*4c10*/  @P1 ST.E.64 desc[UR22][R96.64+0x100], R4 ;  /* 0x0001000460001985 */ /* 0x0007e4000c101b16 */
.L_x_28:
[----:B------:R-:W-:Y:S05]  /*4c20*/  BSYNC B0 ;  /* 0x0000000000007941 */ /* 0x000fea0003800000 */
.L_x_27:
[C---:B--2---:R-:W-:Y:S02]  /*4c30*/  VIADD R8, R0.reuse, 0x8 ;  /* 0x0000000800087836 */ /* 0x044fe40000000000 */
[----:B---3--:R-:W-:-:S03]  /*4c40*/  VIADD R6, R0, 0x9 ;  /* 0x0000000900067836 */ /* 0x008fc60000000000 */
[-C--:B------:R-:W-:Y:S02]  /*4c50*/  ISETP.LT.AND P2, PT, R8, R85.reuse, P0 ;  /* 0x000000550800720c */ /* 0x080fe40000741270 */
[-C--:B------:R-:W-:Y:S02]  /*4c60*/  ISETP.LT.AND P4, PT, R6, R85.reuse, P0 ;  /* 0x000000550600720c */ /* 0x080fe40000781270 */
[-C--:B------:R-:W-:Y:S01]  /*4c70*/  ISETP.LT.AND P5, PT, R8, R85.reuse, P1 ;  /* 0x000000550800720c */ /* 0x080fe20000fa1270 */
[----:B------:R-:W-:Y:S01]  /*4c80*/  VIADD R10, R0, 0xa ;  /* 0x0000000a000a7836 */ /* 0x000fe20000000000 */
[----:B------:R-:W-:-:S07]  /*4c90*/  ISETP.LT.AND P3, PT, R6, R85, P1 ;  /* 0x000000550600720c */ /* 0x000fce0000f61270 */
[----:B------:R-:W2:Y:S01]  /*4ca0*/  @P2 LDG.E.LTC128B.64 R82, desc[UR22][R14.64] ;  /* 0x000000160e522981 */ /* 0x000ea2000c1e1b20 */
[----:B-1----:R-:W-:-:S03]  /*4cb0*/  IADD3 R18, P2, R14, R2, RZ ;  /* 0x000000020e127210 */ /* 0x002fc60007f5e0ff */
[----:B------:R-:W-:Y:S02]  /*4cc0*/  @P5 IMAD.MOV.U32 R12, RZ, RZ, R14 ;  /* 0x000000ffff0c5224 */ /* 0x000fe400078e000e */
[----:B------:R-:W-:Y:S01]  /*4cd0*/  IMAD.X R19, R15, 0x1, R3, P2 ;  /* 0x000000010f137824 */ /* 0x000fe200010e0603 */
[----:B------:R-:W-:Y:S01]  /*4ce0*/  ISETP.LT.AND P2, PT, R10, R85, P0 ;  /* 0x000000550a00720c */ /* 0x000fe20000741270 */
[----:B------:R-:W-:-:S03]  /*4cf0*/  @P5 IMAD.MOV.U32 R13, RZ, RZ, R15 ;  /* 0x000000ffff0d5224 */ /* 0x000fc600078e000f */
[----:B------:R-:W3:Y:S01]  /*4d00*/  @P4 LDG.E.LTC128B.64 R78, desc[UR22][R18.64] ;  /* 0x00000016124e4981 */ /* 0x000ee2000c1e1b20 */
[----:B------:R-:W-:-:S03]  /*4d10*/  IADD3 R16, P4, R18, R2, RZ ;  /* 0x0000000212107210 */ /* 0x000fc60007f9e0ff */
[----:B------:R-:W4:Y:S02]  /*4d20*/  @P3 LDG.E.LTC128B.64 R76, desc[UR22][R18.64+0x100] ;  /* 0x00010016124c3981 */ /* 0x000f24000c1e1b20 */
[----:B------:R-:W-:Y:S01]  /*4d30*/  IMAD.X R17, R19, 0x1, R3, P4 ;  /* 0x0000000113117824 */ /* 0x000fe200020e0603 */
[----:B------:R-:W-:Y:S01]  /*4d40*/  IADD3 R5, P3, -R2, UR4, RZ ;  /* 0x0000000402057c10 */ /* 0x000fe2000ff7e1ff */
[----:B------:R1:W4:Y:S03]  /*4d50*/  @P5 LDG.E.LTC128B.64 R80, desc[UR22][R12.64+0x100] ;  /* 0x000100160c505981 */ /* 0x000326000c1e1b20 */
[----:B------:R-:W-:Y:S01]  /*4d60*/  IADD3.X R4, ~R3, UR5, RZ, P3, !PT ;  /* 0x0000000503047c10 */ /* 0x000fe20009ffe5ff */
[----:B------:R-:W4:Y:S01]  /*4d70*/  @P2 LDG.E.LTC128B.64 R74, desc[UR22][R16.64] ;  /* 0x00000016104a2981 */ /* 0x000f22000c1e1b20 */
[----:B------:R-:W-:Y:S02]  /*4d80*/  IADD3 R94, P2, R5, R96, RZ ;  /* 0x00000060055e7210 */ /* 0x000fe40007f5e0ff */
[----:B------:R-:W-:-:S03]  /*4d90*/  ISETP.LT.AND P5, PT, R10, R85, P1 ;  /* 0x000000550a00720c */ /* 0x000fc60000fa1270 */
[----:B------:R-:W-:Y:S01]  /*4da0*/  IMAD.X R95, R4, 0x1, R97, P2 ;  /* 0x00000001045f7824 */ /* 0x000fe200010e0661 */
[----:B------:R-:W-:Y:S01]  /*4db0*/  IADD3 R92, P2, R16, R2, RZ ;  /* 0x00000002105c7210 */ /* 0x000fe20007f5e0ff */
[----:B-1----:R-:W-:-:S08]  /*4dc0*/  VIADD R12, R0, 0xb ;  /* 0x0000000b000c7836 */ /* 0x002fd00000000000 */
[----:B------:R1:W4:Y:S01]  /*4dd0*/  @P5 LDG.E.LTC128B.64 R72, desc[UR22][R94.64+0x100] ;  /* 0x000100165e485981 */ /* 0x000322000c1e1b20 */
[CC--:B------:R-:W-:Y:S02]  /*4de0*/  ISETP.LT.AND P4, PT, R12.reuse, R85.reuse, P0 ;  /* 0x000000550c00720c */ /* 0x0c0fe40000781270 */
[----:B------:R-:W-:Y:S01]  /*4df0*/  ISETP.LT.AND P3, PT, R12, R85, P1 ;  /* 0x000000550c00720c */ /* 0x000fe20000f61270 */
[----:B------:R-:W-:-:S10]  /*4e00*/  IMAD.X R93, R17, 0x1, R3, P2 ;  /* 0x00000001115d7824 */ /* 0x000fd400010e0603 */
[----:B------:R-:W4:Y:S04]  /*4e10*/  @P4 LDG.E.LTC128B.64 R70, desc[UR22][R92.64] ;  /* 0x000000165c464981 */ /* 0x000f28000c1e1b20 */
[----:B------:R-:W4:Y:S01]  /*4e20*/  @P3 LDG.E.LTC128B.64 R68, desc[UR22][R92.64+0x100] ;  /* 0x000100165c443981 */ /* 0x000f22000c1e1b20 */
[----:B------:R-:W-:Y:S06]  /*4e30*/  BAR.SYNC.DEFER_BLOCKING 0x0 ;  /* 0x0000000000007b1d */ /* 0x000fec0000010000 */
[----:B------:R-:W-:-:S04]  /*4e40*/  DEPBAR.LE SB5, 0x8 ;  /* 0x0000d2000000791a */ /* 0x000fc80000000000 */
[----:B------:R-:W-:Y:S04]  /*4e50*/  STS.128 [R87], R32 ;  /* 0x0000002057007388 */ /* 0x000fe80000000c00 */
[----:B------:R-:W-:Y:S04]  /*4e60*/  STS.128 [R87+0x40], R28 ;  /* 0x0000401c57007388 */ /* 0x000fe80000000c00 */
[----:B------:R-:W-:Y:S04]  /*4e70*/  STS.128 [R87+0x80], R24 ;  /* 0x0000801857007388 */ /* 0x000fe80000000c00 */
[----:B------:R-:W-:Y:S01]  /*4e80*/  STS.128 [R87+0xc0], R20 ;  /* 0x0000c01457007388 */ /* 0x000fe20000000c00 */
[----:B------:R-:W-:Y:S06]  /*4e90*/  BAR.SYNC.DEFER_BLOCKING 0x0 ;  /* 0x0000000000007b1d */ /* 0x000fec0000010000 */
[----:B------:R-:W1:Y:S04]  /*4ea0*/  LDS.64 R104, [R84+UR6] ;  /* 0x0000000654687984 */ /* 0x000e680008000a00 */
[----:B------:R-:W1:Y:S04]  /*4eb0*/  LDS.64 R102, [R84+UR6+0x100] ;  /* 0x0001000654667984 */ /* 0x000e680008000a00 */
[----:B------:R-:W1:Y:S04]  /*4ec0*/  LDS.64 R100, [R84+UR6+0x220] ;  /* 0x0002200654647984 */ /* 0x000e680008000a00 */
[----:B------:R-:W1:Y:S04]  /*4ed0*/  LDS.64 R98, [R84+UR6+0x320] ;  /* 0x0003200654627984 */ /* 0x000e680008000a00 */
[----:B------:R-:W1:Y:S04]  /*4ee0*/  LDS.64 R96, [R84+UR6+0x440] ;  /* 0x0004400654607984 */ /* 0x000e680008000a00 */
[----:B-1----:R-:W1:Y:S04]  /*4ef0*/  LDS.64 R94, [R84+UR6+0x540] ;  /* 0x00054006545e7984 */ /* 0x002e680008000a00 */
[----:B------:R-:W1:Y:S04]  /*4f00*/  LDS.64 R32, [R84+UR6+0x660] ;  /* 0x0006600654207984 */ /* 0x000e680008000a00 */
[----:B------:R-:W1:Y:S01]  /*4f10*/  LDS.64 R28, [R84+UR6+0x760] ;  /* 0x00076006541c7984 */ /* 0x000e620008000a00 */
[----:B------:R-:W-:Y:S01]  /*4f20*/  ISETP.GE.AND P2, PT, R8, R85, PT ;  /* 0x000000550800720c */ /* 0x000fe20003f46270 */
[----:B------:R-:W-:Y:S01]  /*4f30*/  BSSY B0, `(.L_x_29) ;  /* 0x0000016000007945 */ /* 0x000fe20003800000 */
[----:B------:R-:W-:-:S02]  /*4f40*/  DMUL R26, R104, R88 ;  /* 0x00000058681a7228 */ /* 0x000fc40000000000 */
[-C--:B------:R-:W-:Y:S02]  /*4f50*/  DMUL R24, R102, R88.reuse ;  /* 0x0000005866187228 */ /* 0x080fe40000000000 */
[-C--:B------:R-:W-:Y:S02]  /*4f60*/  DMUL R22, R100, R88.reuse ;  /* 0x0000005864167228 */ /* 0x080fe40000000000 */
[-C--:B------:R-:W-:Y:S02]  /*4f70*/  DMUL R20, R98, R88.reuse ;  /* 0x0000005862147228 */ /* 0x080fe40000000000 */
[-C--:B------:R-:W-:Y:S02]  /*4f80*/  DMUL R96, R96, R88.reuse ;  /* 0x0000005860607228 */ /* 0x080fe40000000000 */
[-C--:B-1----:R-:W-:Y:S02]  /*4f90*/  DMUL R94, R94, R88.reuse ;  /* 0x000000585e5e7228 */ /* 0x082fe40000000000 */
[----:B------:R-:W-:-:S02]  /*4fa0*/  DMUL R32, R32, R88 ;  /* 0x0000005820207228 */ /* 0x000fc40000000000 */
[----:B------:R-:W-:Y:S02]  /*4fb0*/  DMUL R28, R28, R88 ;  /* 0x000000581c1c7228 */ /* 0x000fe40000000000 */
[-C--:B--2---:R-:W-:Y:S02]  /*4fc0*/  DFMA R26, R82, R90.reuse, R26 ;  /* 0x0000005a521a722b */ /* 0x084fe4000000001a */
[-C--:B---3--:R-:W-:Y:S02]  /*4fd0*/  DFMA R22, R78, R90.reuse, R22 ;  /* 0x0000005a4e16722b */ /* 0x088fe40000000016 */
[-C--:B----4-:R-:W-:Y:S02]  /*4fe0*/  DFMA R20, R76, R90.reuse, R20 ;  /* 0x0000005a4c14722b */ /* 0x090fe40000000014 */
[-C--:B------:R-:W-:Y:S02]  /*4ff0*/  DFMA R24, R80, R90.reuse, R24 ;  /* 0x0000005a5018722b */ /* 0x080fe40000000018 */
[----:B------:R-:W-:-:S02]  /*5000*/  DFMA R96, R74, R90, R96 ;  /* 0x0000005a4a60722b */ /* 0x000fc40000000060 */
[-C--:B------:R-:W-:Y:S02]  /*5010*/  DFMA R94, R72, R90.reuse, R94 ;  /* 0x0000005a485e722b */ /* 0x080fe4000000005e */
[-C--:B------:R-:W-:Y:S02]  /*5020*/  DFMA R32, R70, R90.reuse, R32 ;  /* 0x0000005a4620722b */ /* 0x080fe40000000020 */
[----:B------:R-:W-:Y:S01]  /*5030*/  DFMA R28, R68, R90, R28 ;  /* 0x0000005a441c722b */ /* 0x000fe2000000001c */
[----:B------:R-:W-:Y:S10]  /*5040*/  @P2 BRA `(.L_x_30) ;  /* 0x0000000000102947 */ /* 0x000ff40003800000 */
[----:B------:R-:W-:Y:S01]  /*5050*/  @P1 MOV R8, R14 ;  /* 0x0000000e00081202 */ /* 0x000fe20000000f00 */
[----:B------:R1:W-:Y:S01]  /*5060*/  @P0 ST.E.64 desc[UR22][R14.64], R26 ;  /* 0x0000001a0e000985 */ /* 0x0003e2000c101b16 */
[----:B------:R-:W-:-:S05]  /*5070*/  @P1 MOV R9, R15 ;  /* 0x0000000f00091202 */ /* 0x000fca0000000f00 */
[----:B------:R1:W-:Y:S02]  /*5080*/  @P1 ST.E.64 desc[UR22][R8.64+0x100], R24 ;  /* 0x0001001808001985 */ /* 0x0003e4000c101b16 */
.L_x_30:
[----:B------:R-:W-:Y:S05]  /*5090*/  BSYNC B0 ;  /* 0x0000000000007941 */ /* 0x000fea0003800000 */
.L_x_29:
[----:B------:R-:W-:Y:S01]  /*50a0*/  ISETP.GE.AND P3, PT, R6, R85, PT ;  /* 0x000000550600720c */ /* 0x000fe20003f66270 */
[----:B------:R-:W-:Y:S01]  /*50b0*/  BSSY B0, `(.L_x_31) ;  /* 0x0000008000007945 */ /* 0x000fe20003800000 */
[----:B-1----:R-:W-:-:S04]  /*50c0*/  IADD3 R14, P2, R14, UR4, RZ ;  /* 0x000000040e0e7c10 */ /* 0x002fc8000ff5e0ff */
[----:B------:R-:W-:-:S07]  /*50d0*/  IADD3.X R15, R15, UR5, RZ, P2, !PT ;  /* 0x000000050f0f7c10 */ /* 0x000fce00097fe4ff */
[----:B------:R-:W-:Y:S05]  /*50e0*/  @P3 BRA `(.L_x_32) ;  /* 0x0000000000103947 */ /* 0x000fea0003800000 */
[----:B------:R-:W-:Y:S02]  /*50f0*/  @P0 MOV R6, R18 ;  /* 0x0000001200060202 */ /* 0x000fe40000000f00 */
[----:B------:R-:W-:-:S05]  /*5100*/  @P0 MOV R7, R19 ;  /* 0x0000001300070202 */ /* 0x000fca0000000f00 */
[----:B------:R1:W-:Y:S04]  /*5110*/  @P0 ST.E.64 desc[UR22][R6.64], R22 ;  /* 0x0000001606000985 */ /* 0x0003e8000c101b16 */
[----:B------:R1:W-:Y:S02]  /*5120*/  @P1 ST.E.64 desc[UR22][R18.64+0x100], R20 ;  /* 0x0001001412001985 */ /* 0x0003e4000c101b16 */
.L_x_32:
[----:B------:R-:W-:Y:S05]  /*5130*/  BSYNC B0 ;  /* 0x0000000000007941 */ /* 0x000fea0003800000 */
.L_x_31:
[----:B------:R-:W-:Y:S01]  /*5140*/  ISETP.GE.AND P2, PT, R10, R85, PT ;  /* 0x000000550a00720c */ /* 0x000fe20003f46270 */
[----:B------:R-:W-:-:S12]  /*5150*/  BSSY B0, `(.L_x_33) ;  /* 0x0000008000007945 */ /* 0x000fd80003800000 */
[----:B------:R-:W-:Y:S05]  /*5160*/  @P2 BRA `(.L_x_34) ;  /* 0x0000000000182947 */ /* 0x000fea0003800000 */
[----:B------:R-:W-:Y:S01]  /*5170*/  @P0 IMAD.MOV.U32 R8, RZ, RZ, R16 ;  /* 0x000000ffff080224 */ /* 0x000fe200078e0010 */
[----:B-1----:R-:W-:Y:S01]  /*5180*/  @P1 MOV R6, R16 ;  /* 0x0000001000061202 */ /* 0x002fe20000000f00 */
[----:B------:R-:W-:Y:S01]  /*5190*/  @P0 IMAD.MOV.U32 R9, RZ, RZ, R17 ;  /* 0x000000ffff090224 */ /* 0x000fe200078e0011 */
[----:B------:R-:W-:-:S04]  /*51a0*/  @P1 MOV R7, R17 ;  /* 0x0000001100071202 */ /* 0x000fc80000000f00 */
[----:B------:R2:W-:Y:S04]  /*51b0*/  @P0 ST.E.64 desc[UR22][R8.64], R96 ;  /* 0x0000006008000985 */ /* 0x0005e8000c101b16 */
[----:B------:R2:W-:Y:S02]  /*51c0*/  @P1 ST.E.64 desc[UR22][R6.64+0x100], R94 ;  /* 0x0001005e06001985 */ /* 0x0005e4000c101b16 */
.L_x_34:
[----:B------:R-:W-:Y:S05]  /*51d0*/  BSYNC B0 ;  /* 0x0000000000007941 */ /* 0x000fea0003800000 */
.L_x_33:
[----:B------:R-:W-:Y:S01]  /*51e0*/  ISETP.GE.AND P2, PT, R12, R85, PT ;  /* 0x000000550c00720c */ /* 0x000fe20003f46270 */
[----:B------:R-:W-:-:S12]  /*51f0*/  BSSY B0, `(.L_x_35) ;  /* 0x0000004000007945 */ /* 0x000fd80003800000 */
[----:B------:R-:W-:Y:S05]  /*5200*/  @P2 BRA `(.L_x_36) ;  /* 0x0000000000082947 */ /* 0x000fea0003800000 */
[----:B------:R3:W-:Y:S04]  /*5210*/  @P0 ST.E.64 desc[UR22][R92.64], R32 ;  /* 0x000000205c000985 */ /* 0x0007e8000c101b16 */
[----:B------:R3:W-:Y:S02]  /*5220*/  @P1 ST.E.64 desc[UR22][R92.64+0x100], R28 ;  /* 0x0001001c5c001985 */ /* 0x0007e4000c101b16 */
.L_x_36:
[----:B------:R-:W-:Y:S05]  /*5230*/  BSYNC B0 ;  /* 0x0000000000007941 */ /* 0x000fea0003800000 */
.L_x_35:
[C---:B-12---:R-:W-:Y:S01]  /*5240*/  VIADD R6, R0.reuse, 0x11 ;  /* 0x0000001100067836 */ /* 0x046fe20000000000 */
[----:B------:R-:W-:Y:S01]  /*5250*/  IADD3 R10, P2, R5, R16, RZ ;  /* 0x00000010050a7210 */ /* 0x000fe20007f5e0ff */
[----:B------:R-:W-:Y:S01]  /*5260*/  VIADD R8, R0, 0x10 ;  /* 0x0000001000087836 */ /* 0x000fe20000000000 */
[----:B------:R-:W-:Y:S02]  /*5270*/  IADD3 R16, P3, R14, R2, RZ ;  /* 0x000000020e107210 */ /* 0x000fe40007f7e0ff */
[-C--:B------:R-:W-:Y:S01]  /*5280*/  ISETP.LT.AND P4, PT, R6, R85.reuse, P1 ;  /* 0x000000550600720c */ /* 0x080fe20000f81270 */
[----:B------:R-:W-:Y:S01]  /*5290*/  IMAD.X R11, R4, 0x1, R17, P2 ;  /* 0x00000001040b7824 */ /* 0x000fe200010e0611 */
[-C--:B------:R-:W-:Y:S01]  /*52a0*/  ISETP.LT.AND P2, PT, R8, R85.reuse, P1 ;  /* 0x000000550800720c */ /* 0x080fe20000f41270 */
[----:B------:R-:W-:Y:S01]  /*52b0*/  IMAD.X R17, R15, 0x1, R3, P3 ;  /* 0x000000010f117824 */ /* 0x000fe200018e0603 */
[-C--:B------:R-:W-:Y:S02]  /*52c0*/  ISETP.LT.AND P5, PT, R6, R85.reuse, P0 ;  /* 0x000000550600720c */ /* 0x080fe400007a1270 */
[----:B------:R-:W-:Y:S01]  /*52d0*/  ISETP.LT.AND P3, PT, R8, R85, P0 ;  /* 0x000000550800720c */ /* 0x000fe20000761270 */
[----:B------:R-:W-:-:S06]  /*52e0*/  VIADD R12, R0, 0x12 ;  /* 0x00000012000c7836 */ /* 0x000fcc0000000000 */
[----:B------:R1:W2:Y:S04]  /*52f0*/  @P4 LDG.E.LTC128B.64 R76, desc[UR22][R10.64+0x100] ;  /* 0x000100160a4c4981 */ /* 0x0002a8000c1e1b20 */
[----:B------:R-:W4:Y:S01]  /*5300*/  @P2 LDG.E.LTC128B.64 R80, desc[UR22][R14.64+0x100] ;  /* 0x000100160e502981 */ /* 0x000f22000c1e1b20 */
[----:B------:R-:W-:Y:S02]  /*5310*/  IADD3 R18, P2, R16, R2, RZ ;  /* 0x0000000210127210 */ /* 0x000fe40007f5e0ff */
[CC--:B------:R-:W-:Y:S01]  /*5320*/  ISETP.LT.AND P6, PT, R12.reuse, R85.reuse, P0 ;  /* 0x000000550c00720c */ /* 0x0c0fe200007c1270 */
[----:B------:R-:W4:Y:S01]  /*5330*/  @P5 LDG.E.LTC128B.64 R78, desc[UR22][R16.64] ;  /* 0x00000016104e5981 */ /* 0x000f22000c1e1b20 */
[----:B------:R-:W-:-:S03]  /*5340*/  ISETP.LT.AND P5, PT, R12, R85, P1 ;  /* 0x000000550c00720c */ /* 0x000fc60000fa1270 */
[----:B------:R-:W4:Y:S01]  /*5350*/  @P3 LDG.E.LTC128B.64 R82, desc[UR22][R14.64] ;  /* 0x000000160e523981 */ /* 0x000f22000c1e1b20 */
[----:B------:R-:W-:Y:S01]  /*5360*/  IMAD.X R19, R17, 0x1, R3, P2 ;  /* 0x0000000111137824 */ /* 0x000fe200010e0603 */
[----:B------:R-:W-:Y:S01]  /*5370*/  IADD3 R20, P2, R18, R2, RZ ;  /* 0x0000000212147210 */ /* 0x000fe20007f5e0ff */
[----:B-1----:R-:W-:-:S05]  /*5380*/  VIADD R10, R0, 0x13 ;  /* 0x00000013000a7836 */ /* 0x002fca0000000000 */
[----:B------:R-:W4:Y:S01]  /*5390*/  @P6 LDG.E.LTC128B.64 R74, desc[UR22][R18.64] ;  /* 0x00000016124a6981 */ /* 0x000f22000c1e1b20 */
[----:B------:R-:W-:-:S03]  /*53a0*/  ISETP.LT.AND P4, PT, R10, R85, P0 ;  /* 0x000000550a00720c */ /* 0x000fc60000781270 */
[----:B------:R-:W4:Y:S01]  /*53b0*/  @P5 LDG.E.LTC128B.64 R72, desc[UR22][R18.64+0x100] ;  /* 0x0001001612485981 */ /* 0x000f22000c1e1b20 */
[----:B------:R-:W-:Y:S01]  /*53c0*/  ISETP.LT.AND P3, PT, R10, R85, P1 ;  /* 0x000000550a00720c */ /* 0x000fe20000f61270 */
[----:B------:R-:W-:-:S08]  /*53d0*/  IMAD.X R21, R19, 0x1, R3, P2 ;  /* 0x0000000113157824 */ /* 0x000fd000010e0603 */
[----:B------:R-:W4:Y:S04]  /*53e0*/  @P4 LDG.E.LTC128B.64 R70, desc[UR22][R20.64] ;  /* 0x0000001614464981 */ /* 0x000f28000c1e1b20 */
[----:B------:R-:W4:Y:S01]  /*53f0*/  @P3 LDG.E.LTC128B.64 R68, desc[UR22][R20.64+0x100] ;  /* 0x0001001614443981 */ /* 0x000f22000c1e1b20 */
        /* <DEDUP_REMOVED lines=11> */
[----:B---3--:R-:W3:Y:S04]  /*54b0*/  LDS.64 R92, [R84+UR6+0x320] ;  /* 0x00032006545c7984 */ /* 0x008ee80008000a00 */
[----:B------:R-:W3:Y:S04]  /*54c0*/  LDS.64 R34, [R84+UR6+0x440] ;  /* 0x0004400654227984 */ /* 0x000ee80008000a00 */
[----:B------:R-:W3:Y:S04]  /*54d0*/  LDS.64 R32, [R84+UR6+0x540] ;  /* 0x0005400654207984 */ /* 0x000ee80008000a00 */
[----:B------:R-:W3:Y:S04]  /*54e0*/  LDS.64 R30, [R84+UR6+0x660] ;  /* 0x00066006541e7984 */ /* 0x000ee80008000a00 */
[----:B------:R-:W3:Y:S01]  /*54f0*/  LDS.64 R28, [R84+UR6+0x760] ;  /* 0x00076006541c7984 */ /* 0x000ee20008000a00 */
[----:B------:R-:W-:Y:S01]  /*5500*/  ISETP.GE.AND P2, PT, R8, R85, PT ;  /* 0x000000550800720c */ /* 0x000fe20003f46270 */
[----:B------:R-:W-:Y:S01]  /*5510*/  BSSY B0, `(.L_x_37) ;  /* 0x0000014000007945 */ /* 0x000fe20003800000 */
[----:B-1----:R-:W-:-:S02]  /*5520*/  DMUL R26, R26, R88 ;  /* 0x000000581a1a7228 */ /* 0x002fc40000000000 */
[-C--:B------:R-:W-:Y:S02]  /*5530*/  DMUL R24, R24, R88.reuse ;  /* 0x0000005818187228 */ /* 0x080fe40000000000 */
[-C--:B------:R-:W-:Y:S02]  /*5540*/  DMUL R22, R22, R88.reuse ;  /* 0x0000005816167228 */ /* 0x080fe40000000000 */
[-C--:B---3--:R-:W-:Y:S02]  /*5550*/  DMUL R36, R92, R88.reuse ;  /* 0x000000585c247228 */ /* 0x088fe40000000000 */
[-C--:B------:R-:W-:Y:S02]  /*5560*/  DMUL R34, R34, R88.reuse ;  /* 0x0000005822227228 */ /* 0x080fe40000000000 */
[-C--:B------:R-:W-:Y:S02]  /*5570*/  DMUL R32, R32, R88.reuse ;  /* 0x0000005820207228 */ /* 0x080fe40000000000 */
[----:B------:R-:W-:-:S02]  /*5580*/  DMUL R30, R30, R88 ;  /* 0x000000581e1e7228 */ /* 0x000fc40000000000 */
[----:B------:R-:W-:Y:S02]  /*5590*/  DMUL R28, R28, R88 ;  /* 0x000000581c1c7228 */ /* 0x000fe40000000000 */
[-C--:B--2---:R-:W-:Y:S02]  /*55a0*/  DFMA R36, R76, R90.reuse, R36 ;  /* 0x0000005a4c24722b */ /* 0x084fe40000000024 */
[-C--:B----4-:R-:W-:Y:S02]  /*55b0*/  DFMA R24, R80, R90.reuse, R24 ;  /* 0x0000005a5018722b */ /* 0x090fe40000000018 */
[-C--:B------:R-:W-:Y:S02]  /*55c0*/  DFMA R22, R78, R90.reuse, R22 ;  /* 0x0000005a4e16722b */ /* 0x080fe40000000016 */
[-C--:B------:R-:W-:Y:S02]  /*55d0*/  DFMA R26, R82, R90.reuse, R26 ;  /* 0x0000005a521a722b */ /* 0x080fe4000000001a */
[----:B------:R-:W-:-:S02]  /*55e0*/  DFMA R34, R74, R90, R34 ;  /* 0x0000005a4a22722b */ /* 0x000fc40000000022 */
[-C--:B------:R-:W-:Y:S02]  /*55f0*/  DFMA R32, R72, R90.reuse, R32 ;  /* 0x0000005a4820722b */ /* 0x080fe40000000020 */
[-C--:B------:R-:W-:Y:S02]  /*5600*/  DFMA R30, R70, R90.reuse, R30 ;  /* 0x0000005a461e722b */ /* 0x080fe4000000001e */
[----:B------:R-:W-:Y:S01]  /*5610*/  DFMA R28, R68, R90, R28 ;  /* 0x0000005a441c722b */ /* 0x000fe2000000001c */
[----:B------:R-:W-:Y:S10]  /*5620*/  @P2 BRA `(.L_x_38) ;  /* 0x0000000000082947 */ /* 0x000ff40003800000 */
[----:B------:R1:W-:Y:S04]  /*5630*/  @P0 ST.E.64 desc[UR22][R14.64], R26 ;  /* 0x0000001a0e000985 */ /* 0x0003e8000c101b16 */
[----:B------:R1:W-:Y:S02]  /*5640*/  @P1 ST.E.64 desc[UR22][R14.64+0x100], R24 ;  /* 0x000100180e001985 */ /* 0x0003e4000c101b16 */
.L_x_38:
[----:B------:R-:W-:Y:S05]  /*5650*/  BSYNC B0 ;  /* 0x0000000000007941 */ /* 0x000fea0003800000 */
.L_x_37:
[----:B------:R-:W-:Y:S01]  /*5660*/  ISETP.GE.AND P2, PT, R6, R85, PT ;  /* 0x000000550600720c */ /* 0x000fe20003f46270 */
[----:B------:R-:W-:-:S12]  /*5670*/  BSSY B0, `(.L_x_39) ;  /* 0x0000008000007945 */ /* 0x000fd80003800000 */
[----:B------:R-:W-:Y:S05]  /*5680*/  @P2 BRA `(.L_x_40) ;  /* 0x0000000000182947 */ /* 0x000fea0003800000 */
[----:B------:R-:W-:Y:S01]  /*5690*/  @P0 IMAD.MOV.U32 R8, RZ, RZ, R16 ;  /* 0x000000ffff080224 */ /* 0x000fe200078e0010 */
[----:B------:R-:W-:Y:S01]  /*56a0*/  @P1 MOV R6, R16 ;  /* 0x0000001000061202 */ /* 0x000fe20000000f00 */
[----:B------:R-:W-:Y:S01]  /*56b0*/  @P0 IMAD.MOV.U32 R9, RZ, RZ, R17 ;  /* 0x000000ffff090224 */ /* 0x000fe200078e0011 */
[----:B------:R-:W-:-:S04]  /*56c0*/  @P1 MOV R7, R17 ;  /* 0x0000001100071202 */ /* 0x000fc80000000f00 */
[----:B------:R2:W-:Y:S04]  /*56d0*/  @P0 ST.E.64 desc[UR22][R8.64], R22 ;  /* 0x0000001608000985 */ /* 0x0005e8000c101b16 */
[----:B------:R2:W-:Y:S02]  /*56e0*/  @P1 ST.E.64 desc[UR22][R6.64+0x100], R36 ;  /* 0x0001002406001985 */ /* 0x0005e4000c101b16 */
.L_x_40:
[----:B------:R-:W-:Y:S05]  /*56f0*/  BSYNC B0 ;  /* 0x0000000000007941 */ /* 0x000fea0003800000 */
.L_x_39:
[----:B------:R-:W-:Y:S01]  /*5700*/  ISETP.GE.AND P2, PT, R12, R85, PT ;  /* 0x000000550c00720c */ /* 0x000fe20003f46270 */
[----:B------:R-:W-:-:S12]  /*5710*/  BSSY B0, `(.L_x_41) ;  /* 0x0000004000007945 */ /* 0x000fd80003800000 */
[----:B------:R-:W-:Y:S05]  /*5720*/  @P2 BRA `(.L_x_42) ;  /* 0x0000000000082947 */ /* 0x000fea0003800000 */
[----:B------:R3:W-:Y:S04]  /*5730*/  @P0 ST.E.64 desc[UR22][R18.64], R34 ;  /* 0x0000002212000985 */ /* 0x0007e8000c101b16 */
[----:B------:R3:W-:Y:S02]  /*5740*/  @P1 ST.E.64 desc[UR22][R18.64+0x100], R32 ;  /* 0x0001002012001985 */ /* 0x0007e4000c101b16 */
.L_x_42:
[----:B------:R-:W-:Y:S05]  /*5750*/  BSYNC B0 ;  /* 0x0000000000007941 */ /* 0x000fea0003800000 */
.L_x_41:
[----:B------:R-:W-:Y:S01]  /*5760*/  ISETP.GE.AND P2, PT, R10, R85, PT ;  /* 0x000000550a00720c */ /* 0x000fe20003f46270 */
[----:B------:R-:W-:-:S12]  /*5770*/  BSSY B0, `(.L_x_43) ;  /* 0x0000004000007945 */ /* 0x000fd80003800000 */
[----:B------:R-:W-:Y:S05]  /*5780*/  @P2 BRA `(.L_x_44) ;  /* 0x0000000000082947 */ /* 0x000fea0003800000 */
[----:B------:R1:W-:Y:S04]  /*5790*/  @P0 ST.E.64 desc[UR22][R20.64], R30 ;  /* 0x0000001e14000985 */ /* 0x0003e8000c101b16 */
[----:B------:R1:W-:Y:S02]  /*57a0*/  @P1 ST.E.64 desc[UR22][R20.64+0x100], R28 ;  /* 0x0001001c14001985 */ /* 0x0003e4000c101b16 */
.L_x_44:
[----:B------:R-:W-:Y:S05]  /*57b0*/  BSYNC B0 ;  /* 0x0000000000007941 */ /* 0x000fea0003800000 */
.L_x_43:
[----:B------:R-:W-:Y:S01]  /*57c0*/  IADD3 R16, P2, R16, R5, RZ ;  /* 0x0000000510107210 */ /* 0x000fe20007f5e0ff */
[----:B--2---:R-:W-:Y:S01]  /*57d0*/  VIADD R6, R0, 0x18 ;  /* 0x0000001800067836 */ /* 0x004fe20000000000 */
[----:B------:R-:W-:-:S03]  /*57e0*/  IADD3 R8, P3, R14, UR4, RZ ;  /* 0x000000040e087c10 */ /* 0x000fc6000ff7e0ff */
[----:B------:R-:W-:Y:S01]  /*57f0*/  IMAD.X R17, R17, 0x1, R4, P2 ;  /* 0x0000000111117824 */ /* 0x000fe200010e0604 */
[-C--:B------:R-:W-:Y:S02]  /*5800*/  IADD3 R12, P2, R8, R2.reuse, RZ ;  /* 0x00000002080c7210 */ /* 0x080fe40007f5e0ff */
[----:B------:R-:W-:Y:S02]  /*5810*/  IADD3.X R9, R15, UR5, RZ, P3, !PT ;  /* 0x000000050f097c10 */ /* 0x000fe40009ffe4ff */
[-C--:B------:R-:W-:Y:S02]  /*5820*/  ISETP.LT.AND P5, PT, R6, R85.reuse, P0 ;  /* 0x000000550600720c */ /* 0x080fe400007a1270 */
[-C--:B------:R-:W-:Y:S01]  /*5830*/  IADD3 R10, P3, R12, R2.reuse, RZ ;  /* 0x000000020c0a7210 */ /* 0x080fe20007f7e0ff */
[--C-:B------:R-:W-:Y:S01]  /*5840*/  IMAD.X R13, R9, 0x1, R3.reuse, P2 ;  /* 0x00000001090d7824 */ /* 0x100fe200010e0603 */
[----:B------:R-:W-:Y:S02]  /*5850*/  ISETP.LT.AND P4, PT, R6, R85, P1 ;  /* 0x000000550600720c */ /* 0x000fe40000f81270 */
[----:B-1----:R-:W-:Y:S01]  /*5860*/  IADD3 R14, P2, R10, R2, RZ ;  /* 0x000000020a0e7210 */ /* 0x002fe20007f5e0ff */
[----:B------:R-:W-:-:S02]  /*5870*/  IMAD.X R11, R13, 0x1, R3, P3 ;  /* 0x000000010d0b7824 */ /* 0x000fc400018e0603 */
[----:B------:R-:W-:Y:S02]  /*5880*/  VIADD R2, R0, 0x19 ;  /* 0x0000001900027836 */ /* 0x000fe40000000000 */
[----:B------:R-:W-:Y:S02]  /*5890*/  IMAD.X R15, R11, 0x1, R3, P2 ;  /* 0x000000010b0f7824 */ /* 0x000fe400010e0603 */
[----:B------:R-:W2:Y:S01]  /*58a0*/  @P5 LDG.E.LTC128B.64 R82, desc[UR22][R16.64] ;  /* 0x0000001610525981 */ /* 0x000ea2000c1e1b20 */
[CC--:B------:R-:W-:Y:S02]  /*58b0*/  ISETP.LT.AND P2, PT, R2.reuse, R85.reuse, P0 ;  /* 0x000000550200720c */ /* 0x0c0fe40000741270 */
[----:B------:R-:W-:Y:S01]  /*58c0*/  ISETP.LT.AND P5, PT, R2, R85, P1 ;  /* 0x000000550200720c */ /* 0x000fe20000fa1270 */
[C---:B------:R-:W-:Y:S01]  /*58d0*/  VIADD R4, R0.reuse, 0x1a ;  /* 0x0000001a00047836 */ /* 0x040fe20000000000 */
[----:B------:R1:W4:Y:S01]  /*58e0*/  @P4 LDG.E.LTC128B.64 R80, desc[UR22][R16.64+0x100] ;  /* 0x0001001610504981 */ /* 0x000322000c1e1b20 */
[----:B------:R-:W-:-:S03]  /*58f0*/  VIADD R0, R0, 0x1b ;  /* 0x0000001b00007836 */ /* 0x000fc60000000000 */
[CC--:B------:R-:W-:Y:S02]  /*5900*/  ISETP.LT.AND P4, PT, R4.reuse, R85.reuse, P0 ;  /* 0x000000550400720c */ /* 0x0c0fe40000781270 */
[----:B------:R-:W-:-:S03]  /*5910*/  ISETP.LT.AND P3, PT, R4, R85, P1 ;  /* 0x000000550400720c */ /* 0x000fc60000f61270 */
[----:B------:R-:W4:Y:S01]  /*5920*/  @P2 LDG.E.LTC128B.64 R78, desc[UR22][R12.64] ;  /* 0x000000160c4e2981 */ /* 0x000f22000c1e1b20 */
[----:B------:R-:W-:-:S03]  /*5930*/  ISETP.LT.AND P2, PT, R0, R85, P0 ;  /* 0x000000550000720c */ /* 0x000fc60000741270 */
[----:B------:R-:W4:Y:S01]  /*5940*/  @P5 LDG.E.LTC128B.64 R76, desc[UR22][R12.64+0x100] ;  /* 0x000100160c4c5981 */ /* 0x000f22000c1e1b20 */
[----:B------:R-:W-:-:S03]  /*5950*/  ISETP.LT.AND P5, PT, R0, R85, P1 ;  /* 0x000000550000720c */ /* 0x000fc60000fa1270 */
[----:B------:R-:W4:Y:S04]  /*5960*/  @P4 LDG.E.LTC128B.64 R74, desc[UR22][R10.64] ;  /* 0x000000160a4a4981 */ /* 0x000f28000c1e1b20 */
[----:B------:R-:W4:Y:S04]  /*5970*/  @P3 LDG.E.LTC128B.64 R72, desc[UR22][R10.64+0x100] ;  /* 0x000100160a483981 */ /* 0x000f28000c1e1b20 */
[----:B------:R-:W4:Y:S04]  /*5980*/  @P2 LDG.E.LTC128B.64 R70, desc[UR22][R14.64] ;  /* 0x000000160e462981 */ /* 0x000f28000c1e1b20 */
[----:B------:R-:W4:Y:S01]  /*5990*/  @P5 LDG.E.LTC128B.64 R68, desc[UR22][R14.64+0x100] ;  /* 0x000100160e445981 */ /* 0x000f22000c1e1b20 */
[----:B------:R-:W-:Y:S06]  /*59a0*/  BAR.SYNC.DEFER_BLOCKING 0x0 ;  /* 0x0000000000007b1d */ /* 0x000fec0000010000 */
[----:B-----5:R-:W-:Y:S04]  /*59b0*/  STS.128 [R87], R64 ;  /* 0x0000004057007388 */ /* 0x020fe80000000c00 */
        /* <DEDUP_REMOVED lines=9> */
[----:B---3--:R-:W3:Y:S04]  /*5a50*/  LDS.64 R18, [R84+UR6+0x540] ;  /* 0x0005400654127984 */ /* 0x008ee80008000a00 */
[----:B-1----:R-:W1:Y:S04]  /*5a60*/  LDS.64 R16, [R84+UR6+0x660] ;  /* 0x0006600654107984 */ /* 0x002e680008000a00 */
        /* <DEDUP_REMOVED lines=8> */
[-C--:B---3--:R-:W-:Y:S02]  /*5af0*/  DMUL R18, R18, R88.reuse ;  /* 0x0000005812127228 */ /* 0x088fe40000000000 */
[----:B-1----:R-:W-:-:S02]  /*5b00*/  DMUL R16, R16, R88 ;  /* 0x0000005810107228 */ /* 0x002fc40000000000 */
        /* <DEDUP_REMOVED lines=14> */
.L_x_46:
[----:B------:R-:W-:Y:S05]  /*5bf0*/  BSYNC B0 ;  /* 0x0000000000007941 */ /* 0x000fea0003800000 */
.L_x_45:
[----:B------:R-:W-:Y:S01]  /*5c00*/  ISETP.GE.AND P2, PT, R2, R85, PT ;  /* 0x000000550200720c */ /* 0x000fe20003f46270 */
[----:B------:R-:W-:-:S12]  /*5c10*/  BSSY B0, `(.L_x_47) ;  /* 0x0000004000007945 */ /* 0x000fd80003800000 */
[----:B------:R-:W-:Y:S05]  /*5c20*/  @P2 BRA `(.L_x_48) ;  /* 0x0000000000082947 */ /* 0x000fea0003800000 */
[----:B------:R2:W-:Y:S04]  /*5c30*/  @P0 ST.E.64 desc[UR22][R12.64], R24 ;  /* 0x000000180c000985 */ /* 0x0005e8000c101b16 */
[----:B------:R2:W-:Y:S02]  /*5c40*/  @P1 ST.E.64 desc[UR22][R12.64+0x100], R22 ;  /* 0x000100160c001985 */ /* 0x0005e4000c101b16 */
.L_x_48:
[----:B------:R-:W-:Y:S05]  /*5c50*/  BSYNC B0 ;  /* 0x0000000000007941 */ /* 0x000fea0003800000 */
.L_x_47:
[----:B------:R-:W-:Y:S01]  /*5c60*/  ISETP.GE.AND P2, PT, R4, R85, PT ;  /* 0x000000550400720c */ /* 0x000fe20003f46270 */
[----:B------:R-:W-:-:S12]  /*5c70*/  BSSY B0, `(.L_x_49) ;  /* 0x0000004000007945 */ /* 0x000fd80003800000 */
[----:B------:R-:W-:Y:S05]  /*5c80*/  @P2 BRA `(.L_x_50) ;  /* 0x0000000000082947 */ /* 0x000fea0003800000 */
[----:B------:R3:W-:Y:S04]  /*5c90*/  @P0 ST.E.64 desc[UR22][R10.64], R20 ;  /* 0x000000140a000985 */ /* 0x0007e8000c101b16 */
[----:B------:R3:W-:Y:S02]  /*5ca0*/  @P1 ST.E.64 desc[UR22][R10.64+0x100], R18 ;  /* 0x000100120a001985 */ /* 0x0007e4000c101b16 */
.L_x_50:
[----:B------:R-:W-:Y:S05]  /*5cb0*/  BSYNC B0 ;  /* 0x0000000000007941 */ /* 0x000fea0003800000 */
.L_x_49:
[----:B------:R-:W-:-:S13]  /*5cc0*/  ISETP.GE.AND P2, PT, R0, R85, PT ;  /* 0x000000550000720c */ /* 0x000fda0003f46270 */
[----:B------:R-:W-:Y:S05]  /*5cd0*/  @P2 BRA `(.L_x_51) ;  /* 0x0000001000142947 */ /* 0x000fea0003800000 */
[----:B------:R1:W-:Y:S01]  /*5ce0*/  @P0 ST.E.64 desc[UR22][R14.64], R16 ;  /* 0x000000100e000985 */ /* 0x0003e2000c101b16 */
[----:B------:R-:W-:Y:S05]  /*5cf0*/  @!P1 BRA `(.L_x_51) ;  /* 0x00000010000c9947 */ /* 0x000fea0003800000 */
[----:B------:R1:W-:Y:S01]  /*5d00*/  ST.E.64 desc[UR22][R14.64+0x100], R30 ;  /* 0x0001001e0e007985 */ /* 0x0003e2000c101b16 */
[----:B------:R-:W-:Y:S05]  /*5d10*/  BRA `(.L_x_51) ;  /* 0x0000001000047947 */ /* 0x000fea0003800000 */
.L_x_20:
[----:B------:R-:W-:Y:S05]  /*5d20*/  WARPSYNC.ALL ;  /* 0x0000000000007948 */ /* 0x000fea0003800000 */
[----:B------:R-:W-:Y:S06]  /*5d30*/  BAR.SYNC.DEFER_BLOCKING 0x0 ;  /* 0x0000000000007b1d */ /* 0x000fec0000010000 */
[----:B------:R-:W-:Y:S01]  /*5d40*/  ULDC UR7, c[0x0][0x210] ;  /* 0x0000840000077ab9 */ /* 0x000fe20000000800 */
[----:B------:R-:W-:Y:S01]  /*5d50*/  BSSY B0, `(.L_x_52) ;  /* 0x000001a000007945 */ /* 0x000fe20003800000 */
[----:B------:R-:W-:Y:S01]  /*5d60*/  ISETP.GE.AND P2, PT, R0, UR7, PT ;  /* 0x0000000700007c0c */ /* 0x000fe2000bf46270 */
[----:B------:R-:W-:-:S04]  /*5d70*/  DEPBAR.LE SB5, 0xd ;  /* 0x0000d3400000791a */ /* 0x000fc80000000000 */
[----:B------:R2:W-:Y:S04]  /*5d80*/  STS.128 [R87], R4 ;  /* 0x0000000457007388 */ /* 0x0005e80000000c00 */
[----:B------:R2:W-:Y:S04]  /*5d90*/  STS.128 [R87+0x40], R8 ;  /* 0x0000400857007388 */ /* 0x0005e80000000c00 */
[----:B------:R2:W-:Y:S01]  /*5da0*/  STS.128 [R87+0x80], R12 ;  /* 0x0000800c57007388 */ /* 0x0005e20000000c00 */
[----:B------:R-:W-:-:S04]  /*5db0*/  DEPBAR.LE SB5, 0xc ;  /* 0x0000d3000000791a */ /* 0x000fc80000000000 */
[----:B------:R2:W-:Y:S01]  /*5dc0*/  STS.128 [R87+0xc0], R16 ;  /* 0x0000c01057007388 */ /* 0x0005e20000000c00 */
[----:B------:R-:W-:Y:S06]  /*5dd0*/  BAR.SYNC.DEFER_BLOCKING 0x0 ;  /* 0x0000000000007b1d */ /* 0x000fec0000010000 */
[----:B------:R2:W3:Y:S04]  /*5de0*/  LDS.64 R78, [R84+UR6+0x220] ;  /* 0x00022006544e7984 */ /* 0x0004e80008000a00 */
[----:B------:R2:W2:Y:S04]  /*5df0*/  LDS.64 R76, [R84+UR6+0x320] ;  /* 0x00032006544c7984 */ /* 0x0004a80008000a00 */
[----:B------:R2:W2:Y:S04]  /*5e00*/  LDS.64 R74, [R84+UR6+0x440] ;  /* 0x00044006544a7984 */ /* 0x0004a80008000a00 */
[----:B------:R2:W2:Y:S04]  /*5e10*/  LDS.64 R72, [R84+UR6+0x540] ;  /* 0x0005400654487984 */ /* 0x0004a80008000a00 */
[----:B------:R2:W2:Y:S04]  /*5e20*/  LDS.64 R70, [R84+UR6+0x660] ;  /* 0x0006600654467984 */ /* 0x0004a80008000a00 */
[----:B-1----:R1:W1:Y:S01]  /*5e30*/  LDS.64 R68, [R84+UR6+0x760] ;  /* 0x0007600654447984 */ /* 0x0022620008000a00 */
[----:B------:R-:W-:Y:S05]  /*5e40*/  @P2 BRA `(.L_x_53) ;  /* 0x0000000000282947 */ /* 0x000fea0003800000 */
[----:B--2---:R-:W2:Y:S01]  /*5e50*/  @P0 LDS.64 R4, [R84+UR6] ;  /* 0x0000000654040984 */ /* 0x004ea20008000a00 */
[----:B------:R-:W-:Y:S01]  /*5e60*/  @P0 IMAD.MOV.U32 R8, RZ, RZ, R98 ;  /* 0x000000ffff080224 */ /* 0x000fe200078e0062 */
[----:B------:R-:W-:Y:S01]  /*5e70*/  @P1 MOV R6, R98 ;  /* 0x0000006200061202 */ /* 0x000fe20000000f00 */
[----:B------:R-:W-:Y:S01]  /*5e80*/  @P0 IMAD.MOV.U32 R9, RZ, RZ, R99 ;  /* 0x000000ffff090224 */ /* 0x000fe200078e0063 */
[----:B------:R-:W4:Y:S01]  /*5e90*/  LDS.64 R2, [R84+UR6+0x100] ;  /* 0x0001000654027984 */ /* 0x000f220008000a00 */
[----:B------:R-:W-:Y:S01]  /*5ea0*/  @P1 MOV R7, R99 ;  /* 0x0000006300071202 */ /* 0x000fe20000000f00 */
[-C--:B--2---:R-:W-:Y:S02]  /*5eb0*/  @P0 DMUL R4, R4, R88.reuse ;  /* 0x0000005804040228 */ /* 0x084fe40000000000 */
[----:B----4-:R-:W-:-:S05]  /*5ec0*/  @P1 DMUL R2, R2, R88 ;  /* 0x0000005802021228 */ /* 0x010fca0000000000 */
[----:B------:R2:W-:Y:S04]  /*5ed0*/  @P0 ST.E.64 desc[UR22][R8.64], R4 ;  /* 0x0000000408000985 */ /* 0x0005e8000c101b16 */
[----:B------:R2:W-:Y:S02]  /*5ee0*/  @P1 ST.E.64 desc[UR22][R6.64+0x100], R2 ;  /* 0x0001000206001985 */ /* 0x0005e4000c101b16 */
.L_x_53:
[----:B------:R-:W-:Y:S05]  /*5ef0*/  BSYNC B0 ;  /* 0x0000000000007941 */ /* 0x000fea0003800000 */
.L_x_52:
[----:B--2---:R-:W2:Y:S01]  /*5f00*/  LDC.64 R2, c[0x0][0x288] ;  /* 0x0000a200ff027b82 */ /* 0x004ea20000000a00 */
[----:B------:R-:W-:Y:S01]  /*5f10*/  VIADD R4, R0, 0x1 ;  /* 0x0000000100047836 */ /* 0x000fe20000000000 */
[----:B------:R-:W-:Y:S04]  /*5f20*/  BSSY B0, `(.L_x_54) ;  /* 0x000000b000007945 */ /* 0x000fe80003800000 */
[----:B------:R-:W-:Y:S02]  /*5f30*/  ISETP.GE.AND P2, PT, R4, UR7, PT ;  /* 0x0000000704007c0c */ /* 0x000fe4000bf46270 */
[----:B--2---:R-:W-:-:S05]  /*5f40*/  IADD3 R6, P3, R98, R2, RZ ;  /* 0x0000000262067210 */ /* 0x004fca0007f7e0ff */
[----:B------:R-:W-:-:S06]  /*5f50*/  IMAD.X R7, R99, 0x1, R3, P3 ;  /* 0x0000000163077824 */ /* 0x000fcc00018e0603 */
[----:B------:R-:W-:Y:S05]  /*5f60*/  @P2 BRA `(.L_x_55) ;  /* 0x0000000000182947 */ /* 0x000fea0003800000 */
[-C--:B---3--:R-:W-:Y:S01]  /*5f70*/  @P0 DMUL R78, R78, R88.reuse ;  /* 0x000000584e4e0228 */ /* 0x088fe20000000000 */
[----:B------:R-:W-:Y:S01]  /*5f80*/  @P1 MOV R4, R6 ;  /* 0x0000000600041202 */ /* 0x000fe20000000f00 */
[----:B------:R-:W-:Y:S01]  /*5f90*/  @P1 DMUL R76, R76, R88 ;  /* 0x000000584c4c1228 */ /* 0x000fe20000000000 */
[----:B------:R-:W-:-:S04]  /*5fa0*/  @P1 MOV R5, R7 ;  /* 0x0000000700051202 */ /* 0x000fc80000000f00 */
[----:B------:R2:W-:Y:S04]  /*5fb0*/  @P0 ST.E.64 desc[UR22][R6.64], R78 ;  /* 0x0000004e06000985 */ /* 0x0005e8000c101b16 */
[----:B------:R2:W-:Y:S02]  /*5fc0*/  @P1 ST.E.64 desc[UR22][R4.64+0x100], R76 ;  /* 0x0001004c04001985 */ /* 0x0005e4000c101b16 */
.L_x_55:
[----:B------:R-:W-:Y:S05]  /*5fd0*/  BSYNC B0 ;  /* 0x0000000000007941 */ /* 0x000fea0003800000 */
.L_x_54:
[----:B--2---:R-:W-:Y:S01]  /*5fe0*/  VIADD R4, R0, 0x2 ;  /* 0x0000000200047836 */ /* 0x004fe20000000000 */
[----:B------:R-:W-:Y:S01]  /*5ff0*/  IADD3 R6, P3, R6, R2, RZ ;  /* 0x0000000206067210 */ /* 0x000fe20007f7e0ff */
[----:B------:R-:W-:Y:S03]  /*6000*/  BSSY B0, `(.L_x_56) ;  /* 0x000000a000007945 */ /* 0x000fe60003800000 */
[----:B------:R-:W-:Y:S01]  /*6010*/  ISETP.GE.AND P2, PT, R4, UR7, PT ;  /* 0x0000000704007c0c */ /* 0x000fe2000bf46270 */
[----:B------:R-:W-:-:S12]  /*6020*/  IMAD.X R7, R7, 0x1, R3, P3 ;  /* 0x0000000107077824 */ /* 0x000fd800018e0603 */
[----:B------:R-:W-:Y:S05]  /*6030*/  @P2 BRA `(.L_x_57) ;  /* 0x0000000000182947 */ /* 0x000fea0003800000 */
[-C--:B------:R-:W-:Y:S01]  /*6040*/  @P0 DMUL R74, R74, R88.reuse ;  /* 0x000000584a4a0228 */ /* 0x080fe20000000000 */
[----:B------:R-:W-:Y:S01]  /*6050*/  @P1 MOV R4, R6 ;  /* 0x0000000600041202 */ /* 0x000fe20000000f00 */
[----:B------:R-:W-:Y:S01]  /*6060*/  @P1 DMUL R72, R72, R88 ;  /* 0x0000005848481228 */ /* 0x000fe20000000000 */
[----:B------:R-:W-:-:S04]  /*6070*/  @P1 MOV R5, R7 ;  /* 0x0000000700051202 */ /* 0x000fc80000000f00 */
[----:B------:R2:W-:Y:S04]  /*6080*/  @P0 ST.E.64 desc[UR22][R6.64], R74 ;  /* 0x0000004a06000985 */ /* 0x0005e8000c101b16 */
[----:B------:R2:W-:Y:S02]  /*6090*/  @P1 ST.E.64 desc[UR22][R4.64+0x100], R72 ;  /* 0x0001004804001985 */ /* 0x0005e4000c101b16 */
.L_x_57:
[----:B------:R-:W-:Y:S05]  /*60a0*/  BSYNC B0 ;  /* 0x0000000000007941 */ /* 0x000fea0003800000 */
.L_x_56:
[----:B--2---:R-:W-:Y:S01]  /*60b0*/  VIADD R4, R0, 0x3 ;  /* 0x0000000300047836 */ /* 0x004fe20000000000 */
[----:B------:R-:W-:Y:S01]  /*60c0*/  IADD3 R6, P3, R6, R2, RZ ;  /* 0x0000000206067210 */ /* 0x000fe20007f7e0ff */
[----:B------:R-:W-:Y:S03]  /*60d0*/  BSSY B0, `(.L_x_58) ;  /* 0x0000008000007945 */ /* 0x000fe60003800000 */
[----:B------:R-:W-:Y:S01]  /*60e0*/  ISETP.GE.AND P2, PT, R4, UR7, PT ;  /* 0x0000000704007c0c */ /* 0x000fe2000bf46270 */
[----:B------:R-:W-:-:S12]  /*60f0*/  IMAD.X R7, R7, 0x1, R3, P3 ;  /* 0x0000000107077824 */ /* 0x000fd800018e0603 */
[----:B------:R-:W-:Y:S05]  /*6100*/  @P2 BRA `(.L_x_59) ;  /* 0x0000000000102947 */ /* 0x000fea0003800000 */
[-C--:B------:R-:W-:Y:S02]  /*6110*/  @P0 DMUL R70, R70, R88.reuse ;  /* 0x0000005846460228 */ /* 0x080fe40000000000 */
[----:B-1----:R-:W-:-:S05]  /*6120*/  @P1 DMUL R68, R68, R88 ;  /* 0x0000005844441228 */ /* 0x002fca0000000000 */
[----:B------:R2:W-:Y:S04]  /*6130*/  @P0 ST.E.64 desc[UR22][R6.64], R70 ;  /* 0x0000004606000985 */ /* 0x0005e8000c101b16 */
[----:B------:R2:W-:Y:S02]  /*6140*/  @P1 ST.E.64 desc[UR22][R6.64+0x100], R68 ;  /* 0x0001004406001985 */ /* 0x0005e4000c101b16 */
.L_x_59:
[----:B------:R-:W-:Y:S05]  /*6150*/  BSYNC B0 ;  /* 0x0000000000007941 */ /* 0x000fea0003800000 */
.L_x_58:
[----:B------:R-:W-:Y:S01]  /*6160*/  BAR.SYNC.DEFER_BLOCKING 0x0 ;  /* 0x0000000000007b1d */ /* 0x000fe20000010000 */
[----:B------:R-:W-:-:S05]  /*6170*/  VIADD R4, R0, 0x8 ;  /* 0x0000000800047836 */ /* 0x000fca0000000000 */
[----:B------:R-:W-:Y:S01]  /*6180*/  ISETP.GE.AND P2, PT, R4, UR7, PT ;  /* 0x0000000704007c0c */ /* 0x000fe2000bf46270 */
[----:B------:R-:W-:Y:S01]  /*6190*/  ULDC.64 UR4, c[0x0][0x2a0] ;  /* 0x0000a80000047ab9 */ /* 0x000fe20000000a00 */
[----:B------:R-:W-:Y:S01]  /*61a0*/  BSSY B0, `(.L_x_60) ;  /* 0x0000016000007945 */ /* 0x000fe20003800000 */
[----:B------:R-:W-:-:S04]  /*61b0*/  IADD3 R14, P3, R98, UR4, RZ ;  /* 0x00000004620e7c10 */ /* 0x000fc8000ff7e0ff */
[----:B------:R-:W-:Y:S01]  /*61c0*/  IADD3.X R15, R99, UR5, RZ, P3, !PT ;  /* 0x00000005630f7c10 */ /* 0x000fe20009ffe4ff */
[----:B------:R-:W-:-:S04]  /*61d0*/  DEPBAR.LE SB5, 0x8 ;  /* 0x0000d2000000791a */ /* 0x000fc80000000000 */
[----:B------:R1:W-:Y:S04]  /*61e0*/  STS.128 [R87], R32 ;  /* 0x0000002057007388 */ /* 0x0003e80000000c00 */
[----:B------:R1:W-:Y:S04]  /*61f0*/  STS.128 [R87+0x40], R28 ;  /* 0x0000401c57007388 */ /* 0x0003e80000000c00 */
[----:B------:R1:W-:Y:S04]  /*6200*/  STS.128 [R87+0x80], R24 ;  /* 0x0000801857007388 */ /* 0x0003e80000000c00 */
[----:B------:R1:W-:Y:S01]  /*6210*/  STS.128 [R87+0xc0], R20 ;  /* 0x0000c01457007388 */ /* 0x0003e20000000c00 */
[----:B------:R-:W-:Y:S06]  /*6220*/  BAR.SYNC.DEFER_BLOCKING 0x0 ;  /* 0x0000000000007b1d */ /* 0x000fec0000010000 */
[----:B------:R1:W1:Y:S04]  /*6230*/  LDS.64 R18, [R84+UR6+0x220] ;  /* 0x0002200654127984 */ /* 0x0002680008000a00 */
[----:B------:R1:W1:Y:S04]  /*6240*/  LDS.64 R16, [R84+UR6+0x320] ;  /* 0x0003200654107984 */ /* 0x0002680008000a00 */
[----:B------:R1:W1:Y:S04]  /*6250*/  LDS.64 R12, [R84+UR6+0x440] ;  /* 0x00044006540c7984 */ /* 0x0002680008000a00 */
[----:B------:R1:W1:Y:S04]  /*6260*/  LDS.64 R10, [R84+UR6+0x540] ;  /* 0x00054006540a7984 */ /* 0x0002680008000a00 */
[----:B------:R1:W1:Y:S04]  /*6270*/  LDS.64 R8, [R84+UR6+0x660] ;  /* 0x0006600654087984 */ /* 0x0002680008000a00 */
[----:B--2---:R2:W1:Y:S01]  /*6280*/  LDS.64 R6, [R84+UR6+0x760] ;  /* 0x0007600654067984 */ /* 0x0044620008000a00 */
[----:B------:R-:W-:Y:S05]  /*6290*/  @P2 BRA `(.L_x_61) ;  /* 0x0000000000182947 */ /* 0x000fea0003800000 */
[----:B-1----:R-:W1:Y:S04]  /*62a0*/  @P0 LDS.64 R20, [R84+UR6] ;  /* 0x0000000654140984 */ /* 0x002e680008000a00 */
[----:B------:R-:W4:Y:S01]  /*62b0*/  LDS.64 R4, [R84+UR6+0x100] ;  /* 0x0001000654047984 */ /* 0x000f220008000a00 */
[-C--:B-1----:R-:W-:Y:S02]  /*62c0*/  @P0 DMUL R20, R20, R88.reuse ;  /* 0x0000005814140228 */ /* 0x082fe40000000000 */
[----:B----4-:R-:W-:-:S05]  /*62d0*/  @P1 DMUL R4, R4, R88 ;  /* 0x0000005804041228 */ /* 0x010fca0000000000 */
[----:B------:R1:W-:Y:S04]  /*62e0*/  @P0 ST.E.64 desc[UR22][R14.64], R20 ;  /* 0x000000140e000985 */ /* 0x0003e8000c101b16 */
[----:B------:R1:W-:Y:S02]  /*62f0*/  @P1 ST.E.64 desc[UR22][R14.64+0x100], R4 ;  /* 0x000100040e001985 */ /* 0x0003e4000c101b16 */
.L_x_61:
[----:B------:R-:W-:Y:S05]  /*6300*/  BSYNC B0 ;  /* 0x0000000000007941 */ /* 0x000fea0003800000 */
.L_x_60:
[----:B-1----:R-:W-:Y:S01]  /*6310*/  VIADD R4, R0, 0x9 ;  /* 0x0000000900047836 */ /* 0x002fe20000000000 */
        /* <DEDUP_REMOVED lines=11> */
.L_x_63:
[----:B------:R-:W-:Y:S05]  /*63d0*/  BSYNC B0 ;  /* 0x0000000000007941 */ /* 0x000fea0003800000 */
.L_x_62:
        /* <DEDUP_REMOVED lines=12> */
.L_x_65:
[----:B------:R-:W-:Y:S05]  /*64a0*/  BSYNC B0 ;  /* 0x0000000000007941 */ /* 0x000fea0003800000 */
.L_x_64:
[----:B-1----:R-:W-:Y:S01]  /*64b0*/  IADD3 R4, R0, 0xb, RZ ;  /* 0x0000000b00047810 */ /* 0x002fe20007ffe0ff */
[----:B------:R-:W-:Y:S03]  /*64c0*/  BSSY B0, `(.L_x_66) ;  /* 0x0000009000007945 */ /* 0x000fe60003800000 */
[----:B------:R-:W-:-:S13]  /*64d0*/  ISETP.GE.AND P2, PT, R4, UR7, PT ;  /* 0x0000000704007c0c */ /* 0x000fda000bf46270 */
[----:B------:R-:W-:Y:S05]  /*64e0*/  @P2 BRA `(.L_x_67) ;  /* 0x0000000000182947 */ /* 0x000fea0003800000 */
[----:B------:R-:W-:Y:S01]  /*64f0*/  IADD3 R4, P2, R16, R2, RZ ;  /* 0x0000000210047210 */ /* 0x000fe20007f5e0ff */
[-C--:B------:R-:W-:Y:S02]  /*6500*/  @P0 DMUL R8, R8, R88.reuse ;  /* 0x0000005808080228 */ /* 0x080fe40000000000 */
[----:B------:R-:W-:Y:S01]  /*6510*/  @P1 DMUL R6, R6, R88 ;  /* 0x0000005806061228 */ /* 0x000fe20000000000 */
[----:B------:R-:W-:-:S05]  /*6520*/  IADD3.X R5, R17, R3, RZ, P2, !PT ;  /* 0x0000000311057210 */ /* 0x000fca00017fe4ff */
[----:B------:R1:W-:Y:S04]  /*6530*/  @P0 ST.E.64 desc[UR22][R4.64], R8 ;  /* 0x0000000804000985 */ /* 0x0003e8000c101b16 */
[----:B------:R1:W-:Y:S02]  /*6540*/  @P1 ST.E.64 desc[UR22][R4.64+0x100], R6 ;  /* 0x0001000604001985 */ /* 0x0003e4000c101b16 */
.L_x_67:
[----:B------:R-:W-:Y:S05]  /*6550*/  BSYNC B0 ;  /* 0x0000000000007941 */ /* 0x000fea0003800000 */
.L_x_66:
[----:B------:R-:W-:Y:S01]  /*6560*/  BAR.SYNC.DEFER_BLOCKING 0x0 ;  /* 0x0000000000007b1d */ /* 0x000fe20000010000 */
[----:B-1----:R-:W-:Y:S01]  /*6570*/  VIADD R4, R0, 0x10 ;  /* 0x0000001000047836 */ /* 0x002fe20000000000 */
[----:B------:R-:W-:-:S04]  /*6580*/  IADD3 R14, P3, R14, UR4, RZ ;  /* 0x000000040e0e7c10 */ /* 0x000fc8000ff7e0ff */
[----:B------:R-:W-:Y:S01]  /*6590*/  ISETP.GE.AND P2, PT, R4, UR7, PT ;  /* 0x0000000704007c0c */ /* 0x000fe2000bf46270 */
[----:B------:R-:W-:Y:S01]  /*65a0*/  BSSY B0, `(.L_x_68) ;  /* 0x0000016000007945 */ /* 0x000fe20003800000 */
[----:B------:R-:W-:Y:S01]  /*65b0*/  IADD3.X R15, R15, UR5, RZ, P3, !PT ;  /* 0x000000050f0f7c10 */ /* 0x000fe20009ffe4ff */
[----:B------:R-:W-:-:S04]  /*65c0*/  DEPBAR.LE SB5, 0x5 ;  /* 0x0000d1400000791a */ /* 0x000fc80000000000 */
[----:B------:R1:W-:Y:S04]  /*65d0*/  STS.128 [R87], R36 ;  /* 0x0000002457007388 */ /* 0x0003e80000000c00 */
[----:B------:R1:W-:Y:S04]  /*65e0*/  STS.128 [R87+0x40], R40 ;  /* 0x0000402857007388 */ /* 0x0003e80000000c00 */
[----:B------:R1:W-:Y:S01]  /*65f0*/  STS.128 [R87+0x80], R44 ;  /* 0x0000802c57007388 */ /* 0x0003e20000000c00 */
[----:B------:R-:W-:-:S04]  /*6600*/  DEPBAR.LE SB5, 0x4 ;  /* 0x0000d1000000791a */ /* 0x000fc80000000000 */
[----:B------:R1:W-:Y:S01]  /*6610*/  STS.128 [R87+0xc0], R48 ;  /* 0x0000c03057007388 */ /* 0x0003e20000000c00 */
[----:B------:R-:W-:Y:S06]  /*6620*/  BAR.SYNC.DEFER_BLOCKING 0x0 ;  /* 0x0000000000007b1d */ /* 0x000fec0000010000 */
[----:B------:R1:W1:Y:S04]  /*6630*/  LDS.64 R18, [R84+UR6+0x220] ;  /* 0x0002200654127984 */ /* 0x0002680008000a00 */
[----:B------:R1:W1:Y:S04]  /*6640*/  LDS.64 R16, [R84+UR6+0x320] ;  /* 0x0003200654107984 */ /* 0x0002680008000a00 */
[----:B------:R1:W1:Y:S04]  /*6650*/  LDS.64 R12, [R84+UR6+0x440] ;  /* 0x00044006540c7984 */ /* 0x0002680008000a00 */
[----:B------:R1:W1:Y:S04]  /*6660*/  LDS.64 R10, [R84+UR6+0x540] ;  /* 0x00054006540a7984 */ /* 0x0002680008000a00 */
[----:B------:R1:W1:Y:S04]  /*6670*/  LDS.64 R8, [R84+UR6+0x660] ;  /* 0x0006600654087984 */ /* 0x0002680008000a00 */
[----:B------:R1:W1:Y:S01]  /*6680*/  LDS.64 R6, [R84+UR6+0x760] ;  /* 0x0007600654067984 */ /* 0x0002620008000a00 */
[----:B------:R-:W-:Y:S05]  /*6690*/  @P2 BRA `(.L_x_69) ;  /* 0x0000000000182947 */ /* 0x000fea0003800000 */
[----:B------:R-:W4:Y:S04]  /*66a0*/  @P0 LDS.64 R20, [R84+UR6] ;  /* 0x0000000654140984 */ /* 0x000f280008000a00 */
[----:B------:R-:W2:Y:S01]  /*66b0*/  LDS.64 R4, [R84+UR6+0x100] ;  /* 0x0001000654047984 */ /* 0x000ea20008000a00 */
[-C--:B----4-:R-:W-:Y:S02]  /*66c0*/  @P0 DMUL R20, R20, R88.reuse ;  /* 0x0000005814140228 */ /* 0x090fe40000000000 */
[----:B--2---:R-:W-:-:S05]  /*66d0*/  @P1 DMUL R4, R4, R88 ;  /* 0x0000005804041228 */ /* 0x004fca0000000000 */
[----:B------:R2:W-:Y:S04]  /*66e0*/  @P0 ST.E.64 desc[UR22][R14.64], R20 ;  /* 0x000000140e000985 */ /* 0x0005e8000c101b16 */
[----:B------:R2:W-:Y:S02]  /*66f0*/  @P1 ST.E.64 desc[UR22][R14.64+0x100], R4 ;  /* 0x000100040e001985 */ /* 0x0005e4000c101b16 */
.L_x_69:
[----:B------:R-:W-:Y:S05]  /*6700*/  BSYNC B0 ;  /* 0x0000000000007941 */ /* 0x000fea0003800000 */
.L_x_68:
[----:B--2---:R-:W-:Y:S01]  /*6710*/  VIADD R4, R0, 0x11 ;  /* 0x0000001100047836 */ /* 0x004fe20000000000 */
[----:B------:R-:W-:Y:S01]  /*6720*/  IADD3 R20, P3, R14, R2, RZ ;  /* 0x000000020e147210 */ /* 0x000fe20007f7e0ff */
[----:B------:R-:W-:Y:S03]  /*6730*/  BSSY B0, `(.L_x_70) ;  /* 0x000000a000007945 */ /* 0x000fe60003800000 */
[----:B------:R-:W-:Y:S01]  /*6740*/  ISETP.GE.AND P2, PT, R4, UR7, PT ;  /* 0x0000000704007c0c */ /* 0x000fe2000bf46270 */
[----:B------:R-:W-:-:S12]  /*6750*/  IMAD.X R21, R15, 0x1, R3, P3 ;  /* 0x000000010f157824 */ /* 0x000fd800018e0603 */
[----:B------:R-:W-:Y:S05]  /*6760*/  @P2 BRA `(.L_x_71) ;  /* 0x0000000000182947 */ /* 0x000fea0003800000 */
[-C--:B-1----:R-:W-:Y:S01]  /*6770*/  @P0 DMUL R18, R18, R88.reuse ;  /* 0x0000005812120228 */ /* 0x082fe20000000000 */
[----:B------:R-:W-:Y:S01]  /*6780*/  @P1 MOV R4, R20 ;  /* 0x0000001400041202 */ /* 0x000fe20000000f00 */
[----:B------:R-:W-:Y:S01]  /*6790*/  @P1 DMUL R16, R16, R88 ;  /* 0x0000005810101228 */ /* 0x000fe20000000000 */
[----:B------:R-:W-:-:S04]  /*67a0*/  @P1 MOV R5, R21 ;  /* 0x0000001500051202 */ /* 0x000fc80000000f00 */
[----:B------:R2:W-:Y:S04]  /*67b0*/  @P0 ST.E.64 desc[UR22][R20.64], R18 ;  /* 0x0000001214000985 */ /* 0x0005e8000c101b16 */
[----:B------:R2:W-:Y:S02]  /*67c0*/  @P1 ST.E.64 desc[UR22][R4.64+0x100], R16 ;  /* 0x0001001004001985 */ /* 0x0005e4000c101b16 */
.L_x_71:
[----:B------:R-:W-:Y:S05]  /*67d0*/  BSYNC B0 ;  /* 0x0000000000007941 */ /* 0x000fea0003800000 */
.L_x_70:
[----:B--2---:R-:W-:Y:S01]  /*67e0*/  VIADD R4, R0, 0x12 ;  /* 0x0000001200047836 */ /* 0x004fe20000000000 */
[----:B-1----:R-:W-:Y:S01]  /*67f0*/  IADD3 R16, P3, R20, R2, RZ ;  /* 0x0000000214107210 */ /* 0x002fe20007f7e0ff */
[----:B------:R-:W-:Y:S03]  /*6800*/  BSSY B0, `(.L_x_72) ;  /* 0x000000a000007945 */ /* 0x000fe60003800000 */
[----:B------:R-:W-:Y:S01]  /*6810*/  ISETP.GE.AND P2, PT, R4, UR7, PT ;  /* 0x0000000704007c0c */ /* 0x000fe2000bf46270 */
[----:B------:R-:W-:-:S12]  /*6820*/  IMAD.X R17, R21, 0x1, R3, P3 ;  /* 0x0000000115117824 */ /* 0x000fd800018e0603 */
[----:B------:R-:W-:Y:S05]  /*6830*/  @P2 BRA `(.L_x_73) ;  /* 0x0000000000182947 */ /* 0x000fea0003800000 */
[C---:B------:R-:W-:Y:S01]  /*6840*/  @P1 LEA R4, P2, R2.reuse, R14, 0x1 ;  /* 0x0000000e02041211 */ /* 0x040fe200078408ff */
[-C--:B------:R-:W-:Y:S02]  /*6850*/  @P0 DMUL R12, R12, R88.reuse ;  /* 0x000000580c0c0228 */ /* 0x080fe40000000000 */
[----:B------:R-:W-:Y:S01]  /*6860*/  @P1 DMUL R10, R10, R88 ;  /* 0x000000580a0a1228 */ /* 0x000fe20000000000 */
[----:B------:R-:W-:-:S04]  /*6870*/  @P1 LEA.HI.X R5, R2, R15, R3, 0x1, P2 ;  /* 0x0000000f02051211 */ /* 0x000fc800010f0c03 */
[----:B------:R1:W-:Y:S04]  /*6880*/  @P0 ST.E.64 desc[UR22][R16.64], R12 ;  /* 0x0000000c10000985 */ /* 0x0003e8000c101b16 */
[----:B------:R1:W-:Y:S02]  /*6890*/  @P1 ST.E.64 desc[UR22][R4.64+0x100], R10 ;  /* 0x0001000a04001985 */ /* 0x0003e4000c101b16 */
.L_x_73:
[----:B------:R-:W-:Y:S05]  /*68a0*/  BSYNC B0 ;  /* 0x0000000000007941 */ /* 0x000fea0003800000 */
.L_x_72:
        /* <DEDUP_REMOVED lines=10> */
.L_x_75:
[----:B------:R-:W-:Y:S05]  /*6950*/  BSYNC B0 ;  /* 0x0000000000007941 */ /* 0x000fea0003800000 */
.L_x_74:
[----:B------:R-:W-:Y:S01]  /*6960*/  BAR.SYNC.DEFER_BLOCKING 0x0 ;  /* 0x0000000000007b1d */ /* 0x000fe20000010000 */
[----:B-1----:R-:W-:Y:S01]  /*6970*/  VIADD R4, R0, 0x18 ;  /* 0x0000001800047836 */ /* 0x002fe20000000000 */
[----:B------:R-:W-:-:S04]  /*6980*/  IADD3 R14, P3, R14, UR4, RZ ;  /* 0x000000040e0e7c10 */ /* 0x000fc8000ff7e0ff */
[----:B------:R-:W-:Y:S01]  /*6990*/  ISETP.GE.AND P2, PT, R4, UR7, PT ;  /* 0x0000000704007c0c */ /* 0x000fe2000bf46270 */
[----:B------:R-:W-:Y:S01]  /*69a0*/  BSSY B0, `(.L_x_76) ;  /* 0x0000014000007945 */ /* 0x000fe20003800000 */
[----:B------:R-:W-:Y:S01]  /*69b0*/  IADD3.X R15, R15, UR5, RZ, P3, !PT ;  /* 0x000000050f0f7c10 */ /* 0x000fe20009ffe4ff */
[----:B-----5:R1:W-:Y:S04]  /*69c0*/  STS.128 [R87], R64 ;  /* 0x0000004057007388 */ /* 0x0203e80000000c00 */
[----:B------:R1:W-:Y:S04]  /*69d0*/  STS.128 [R87+0x40], R60 ;  /* 0x0000403c57007388 */ /* 0x0003e80000000c00 */
[----:B------:R1:W-:Y:S04]  /*69e0*/  STS.128 [R87+0x80], R56 ;  /* 0x0000803857007388 */ /* 0x0003e80000000c00 */
[----:B------:R1:W-:Y:S01]  /*69f0*/  STS.128 [R87+0xc0], R52 ;  /* 0x0000c03457007388 */ /* 0x0003e20000000c00 */
[----:B------:R-:W-:Y:S06]  /*6a00*/  BAR.SYNC.DEFER_BLOCKING 0x0 ;  /* 0x0000000000007b1d */ /* 0x000fec0000010000 */
[----:B------:R1:W2:Y:S04]  /*6a10*/  LDS.64 R12, [R84+UR6+0x220] ;  /* 0x00022006540c7984 */ /* 0x0002a80008000a00 */
[----:B------:R1:W1:Y:S04]  /*6a20*/  LDS.64 R10, [R84+UR6+0x320] ;  /* 0x00032006540a7984 */ /* 0x0002680008000a00 */
[----:B------:R1:W1:Y:S04]  /*6a30*/  LDS.64 R8, [R84+UR6+0x440] ;  /* 0x0004400654087984 */ /* 0x0002680008000a00 */
[----:B------:R1:W1:Y:S04]  /*6a40*/  LDS.64 R6, [R84+UR6+0x540] ;  /* 0x0005400654067984 */ /* 0x0002680008000a00 */
[----:B------:R1:W1:Y:S04]  /*6a50*/  LDS.64 R18, [R84+UR6+0x660] ;  /* 0x0006600654127984 */ /* 0x0002680008000a00 */
[----:B------:R1:W1:Y:S01]  /*6a60*/  LDS.64 R16, [R84+UR6+0x760] ;  /* 0x0007600654107984 */ /* 0x0002620008000a00 */
[----:B------:R-:W-:Y:S05]  /*6a70*/  @P2 BRA `(.L_x_77) ;  /* 0x0000000000182947 */ /* 0x000fea0003800000 */
[----:B------:R-:W4:Y:S04]  /*6a80*/  LDS.64 R4, [R84+UR6] ;  /* 0x0000000654047984 */ /* 0x000f280008000a00 */
[----:B------:R-:W3:Y:S01]  /*6a90*/  LDS.64 R20, [R84+UR6+0x100] ;  /* 0x0001000654147984 */ /* 0x000ee20008000a00 */
[-C--:B----4-:R-:W-:Y:S02]  /*6aa0*/  DMUL R4, R4, R88.reuse ;  /* 0x0000005804047228 */ /* 0x090fe40000000000 */
[----:B---3--:R-:W-:-:S05]  /*6ab0*/  DMUL R20, R20, R88 ;  /* 0x0000005814147228 */ /* 0x008fca0000000000 */
[----:B------:R3:W-:Y:S04]  /*6ac0*/  @P0 ST.E.64 desc[UR22][R14.64], R4 ;  /* 0x000000040e000985 */ /* 0x0007e8000c101b16 */
[----:B------:R3:W-:Y:S02]  /*6ad0*/  @P1 ST.E.64 desc[UR22][R14.64+0x100], R20 ;  /* 0x000100140e001985 */ /* 0x0007e4000c101b16 */
.L_x_77:
[----:B------:R-:W-:Y:S05]  /*6ae0*/  BSYNC B0 ;  /* 0x0000000000007941 */ /* 0x000fea0003800000 */
.L_x_76:
[----:B---3--:R-:W-:Y:S01]  /*6af0*/  VIADD R4, R0, 0x19 ;  /* 0x0000001900047836 */ /* 0x008fe20000000000 */
[----:B------:R-:W-:Y:S01]  /*6b00*/  BSSY B0, `(.L_x_78) ;  /* 0x000000d000007945 */ /* 0x000fe20003800000 */
[-C--:B-1----:R-:W-:Y:S02]  /*6b10*/  DMUL R16, R16, R88.reuse ;  /* 0x0000005810107228 */ /* 0x082fe40000000000 */
[-C--:B------:R-:W-:Y:S01]  /*6b20*/  DMUL R18, R18, R88.reuse ;  /* 0x0000005812127228 */ /* 0x080fe20000000000 */
[----:B------:R-:W-:Y:S01]  /*6b30*/  ISETP.GE.AND P2, PT, R4, UR7, PT ;  /* 0x0000000704007c0c */ /* 0x000fe2000bf46270 */
[-C--:B------:R-:W-:Y:S01]  /*6b40*/  DMUL R4, R10, R88.reuse ;  /* 0x000000580a047228 */ /* 0x080fe20000000000 */
[----:B------:R-:W-:Y:S01]  /*6b50*/  IADD3 R10, P3, R14, R2, RZ ;  /* 0x000000020e0a7210 */ /* 0x000fe20007f7e0ff */
[-C--:B------:R-:W-:Y:S02]  /*6b60*/  DMUL R6, R6, R88.reuse ;  /* 0x0000005806067228 */ /* 0x080fe40000000000 */
[----:B------:R-:W-:-:S02]  /*6b70*/  DMUL R8, R8, R88 ;  /* 0x0000005808087228 */ /* 0x000fc40000000000 */
[----:B--2---:R-:W-:Y:S01]  /*6b80*/  DMUL R12, R12, R88 ;  /* 0x000000580c0c7228 */ /* 0x004fe20000000000 */
[----:B------:R-:W-:-:S05]  /*6b90*/  IMAD.X R11, R15, 0x1, R3, P3 ;  /* 0x000000010f0b7824 */ /* 0x000fca00018e0603 */
[----:B------:R-:W-:Y:S05]  /*6ba0*/  @P2 BRA `(.L_x_79) ;  /* 0x0000000000082947 */ /* 0x000fea0003800000 */
[----:B------:R1:W-:Y:S04]  /*6bb0*/  @P0 ST.E.64 desc[UR22][R10.64], R12 ;  /* 0x0000000c0a000985 */ /* 0x0003e8000c101b16 */
[----:B------:R1:W-:Y:S02]  /*6bc0*/  @P1 ST.E.64 desc[UR22][R10.64+0x100], R4 ;  /* 0x000100040a001985 */ /* 0x0003e4000c101b16 */
.L_x_79:
[----:B------:R-:W-:Y:S05]  /*6bd0*/  BSYNC B0 ;  /* 0x0000000000007941 */ /* 0x000fea0003800000 */
.L_x_78:
[----:B-1----:R-:W-:Y:S01]  /*6be0*/  VIADD R4, R0, 0x1a ;  /* 0x0000001a00047836 */ /* 0x002fe20000000000 */
[----:B------:R-:W-:Y:S01]  /*6bf0*/  IADD3 R10, P3, R10, R2, RZ ;  /* 0x000000020a0a7210 */ /* 0x000fe20007f7e0ff */
[----:B------:R-:W-:Y:S03]  /*6c00*/  BSSY B0, `(.L_x_80) ;  /* 0x0000008000007945 */ /* 0x000fe60003800000 */
[----:B------:R-:W-:Y:S01]  /*6c10*/  ISETP.GE.AND P2, PT, R4, UR7, PT ;  /* 0x0000000704007c0c */ /* 0x000fe2000bf46270 */
[----:B------:R-:W-:-:S12]  /*6c20*/  IMAD.X R11, R11, 0x1, R3, P3 ;  /* 0x000000010b0b7824 */ /* 0x000fd800018e0603 */
[----:B------:R-:W-:Y:S05]  /*6c30*/  @P2 BRA `(.L_x_81) ;  /* 0x0000000000102947 */ /* 0x000fea0003800000 */
[----:B------:R-:W-:Y:S01]  /*6c40*/  @P1 MOV R4, R10 ;  /* 0x0000000a00041202 */ /* 0x000fe20000000f00 */
[----:B------:R1:W-:Y:S01]  /*6c50*/  @P0 ST.E.64 desc[UR22][R10.64], R8 ;  /* 0x000000080a000985 */ /* 0x0003e2000c101b16 */
[----:B------:R-:W-:-:S05]  /*6c60*/  @P1 MOV R5, R11 ;  /* 0x0000000b00051202 */ /* 0x000fca0000000f00 */
[----:B------:R1:W-:Y:S02]  /*6c70*/  @P1 ST.E.64 desc[UR22][R4.64+0x100], R6 ;  /* 0x0001000604001985 */ /* 0x0003e4000c101b16 */
.L_x_81:
[----:B------:R-:W-:Y:S05]  /*6c80*/  BSYNC B0 ;  /* 0x0000000000007941 */ /* 0x000fea0003800000 */
.L_x_80:
[----:B------:R-:W-:Y:S01]  /*6c90*/  VIADD R0, R0, 0x1b ;  /* 0x0000001b00007836 */ /* 0x000fe20000000000 */
[----:B-1----:R-:W-:-:S04]  /*6ca0*/  IADD3 R4, P3, R10, R2, RZ ;  /* 0x000000020a047210 */ /* 0x002fc80007f7e0ff */
[----:B------:R-:W-:Y:S01]  /*6cb0*/  ISETP.GE.AND P2, PT, R0, UR7, PT ;  /* 0x0000000700007c0c */ /* 0x000fe2000bf46270 */
[----:B------:R-:W-:-:S12]  /*6cc0*/  IMAD.X R5, R11, 0x1, R3, P3 ;  /* 0x000000010b057824 */ /* 0x000fd800018e0603 */
[----:B------:R-:W-:Y:S05]  /*6cd0*/  @P2 BRA `(.L_x_51) ;  /* 0x0000000000142947 */ /* 0x000fea0003800000 */
[----:B------:R-:W-:Y:S01]  /*6ce0*/  @P1 IMAD R3, R3, 0x3, RZ ;  /* 0x0000000303031824 */ /* 0x000fe200078e02ff */
[----:B------:R1:W-:Y:S01]  /*6cf0*/  @P0 ST.E.64 desc[UR22][R4.64], R18 ;  /* 0x0000001204000985 */ /* 0x0003e2000c101b16 */
[----:B------:R-:W-:-:S05]  /*6d00*/  @P1 IMAD.WIDE.U32 R14, R2, 0x3, R14 ;  /* 0x00000003020e1825 */ /* 0x000fca00078e000e */
[----:B------:R-:W-:-:S05]  /*6d10*/  @P1 IADD3 R15, R15, R3, RZ ;  /* 0x000000030f0f1210 */ /* 0x000fca0007ffe0ff */
[----:B------:R1:W-:Y:S02]  /*6d20*/  @P1 ST.E.64 desc[UR22][R14.64+0x100], R16 ;  /* 0x000100100e001985 */ /* 0x0003e4000c101b16 */
.L_x_51:
[----:B------:R-:W-:Y:S05]  /*6d30*/  BSYNC B1 ;  /* 0x0000000000017941 */ /* 0x000fea0003800000 */
.L_x_19:
[----:B------:R-:W-:Y:S02]  /*6d40*/  ULDC UR4, c[0x0][0x2f0] ;  /* 0x0000bc0000047ab9 */ /* 0x000fe40000000800 */
[----:B------:R-:W-:-:S13]  /*6d50*/  ISETP.NE.AND P0, PT, RZ, UR4, PT ;  /* 0x00000004ff007c0c */ /* 0x000fda000bf05270 */
[----:B------:R-:W-:Y:S05]  /*6d60*/  @P0 EXIT ;  /* 0x000000000000094d */ /* 0x000fea0003800000 */
[----:B------:R-:W4:Y:S02]  /*6d70*/  LDC R2, c[0x0][0x224] ;  /* 0x00008900ff027b82 */ /* 0x000f240000000800 */
[----:B----4-:R-:W-:-:S13]  /*6d80*/  ISETP.GE.AND P0, PT, R2, 0x2, PT ;  /* 0x000000020200780c */ /* 0x010fda0003f06270 */
[----:B------:R-:W-:Y:S05]  /*6d90*/  @!P0 EXIT ;  /* 0x000000000000894d */ /* 0x000fea0003800000 */
[----:B------:R-:W4:Y:S01]  /*6da0*/  S2R R0, SR_TID.X ;  /* 0x0000000000007919 */ /* 0x000f220000002100 */
[----:B------:R-:W-:-:S06]  /*6db0*/  UIADD3 UR4, UR17, 0x1, URZ ;  /* 0x0000000111047890 */ /* 0x000fcc000fffe03f */
[----:B------:R-:W-:Y:S01]  /*6dc0*/  ISETP.NE.AND P1, PT, R2, UR4, PT ;  /* 0x0000000402007c0c */ /* 0x000fe2000bf25270 */
[----:B------:R-:W-:Y:S01]  /*6dd0*/  IMAD.U32 R2, RZ, RZ, UR4 ;  /* 0x00000004ff027e24 */ /* 0x000fe2000f8e00ff */
[----:B------:R-:W-:Y:S05]  /*6de0*/  WARPSYNC.ALL ;  /* 0x0000000000007948 */ /* 0x000fea0003800000 */
[----:B------:R-:W-:Y:S01]  /*6df0*/  BAR.SYNC.DEFER_BLOCKING 0x0 ;  /* 0x0000000000007b1d */ /* 0x000fe20000010000 */
[----:B------:R-:W-:Y:S02]  /*6e00*/  SEL R2, R2, RZ, P1 ;  /* 0x000000ff02027207 */ /* 0x000fe40000800000 */
[----:B----4-:R-:W-:-:S13]  /*6e10*/  ISETP.GT.AND P0, PT, R0, RZ, PT ;  /* 0x000000ff0000720c */ /* 0x010fda0003f04270 */
[----:B------:R-:W-:Y:S05]  /*6e20*/  @P0 EXIT ;  /* 0x000000000000094d */ /* 0x000fea0003800000 */
[----:B------:R-:W4:Y:S01]  /*6e30*/  S2R R3, SR_CTAID.Y ;  /* 0x0000000000037919 */ /* 0x000f220000002600 */
[----:B------:R-:W2:Y:S01]  /*6e40*/  S2UR UR6, SR_CTAID.X ;  /* 0x00000000000679c3 */ /* 0x000ea20000002500 */
[----:B------:R-:W-:Y:S01]  /*6e50*/  ULDC UR5, c[0x0][0x228] ;  /* 0x00008a0000057ab9 */ /* 0x000fe20000000800 */
[----:B------:R-:W-:Y:S02]  /*6e60*/  UMOV UR4, 0xffffffff ;  /* 0xffffffff00047882 */ /* 0x000fe40000000000 */
[----:B------:R-:W-:-:S04]  /*6e70*/  USHF.L.U32 UR4, UR4, UR5, URZ ;  /* 0x0000000504047299 */ /* 0x000fc8000800063f */
[----:B------:R-:W3:Y:S08]  /*6e80*/  LDC R0, c[0x0][0x21c] ;  /* 0x00008700ff007b82 */ /* 0x000ef00000000800 */
[----:B-1----:R-:W1:Y:S01]  /*6e90*/  LDC.64 R4, c[0x0][0x330] ;  /* 0x0000cc00ff047b82 */ /* 0x002e620000000a00 */
[----:B--2---:R-:W-:Y:S01]  /*6ea0*/  ULOP3.LUT UR4, UR6, UR4, URZ, 0x30, !UPT ;  /* 0x0000000406047292 */ /* 0x004fe2000f8e303f */
[----:B----4-:R-:W-:Y:S01]  /*6eb0*/  SHF.L.U32 R3, R3, UR5, RZ ;  /* 0x0000000503037c19 */ /* 0x010fe200080006ff */
[----:B------:R-:W-:-:S04]  /*6ec0*/  USHF.R.S32.HI UR5, URZ, UR5, UR6 ;  /* 0x000000053f057299 */ /* 0x000fc80008011406 */
[----:B------:R-:W-:-:S05]  /*6ed0*/  IADD3 R3, R3, UR4, RZ ;  /* 0x0000000403037c10 */ /* 0x000fca000fffe0ff */
[----:B---3--:R-:W-:-:S04]  /*6ee0*/  IMAD R3, R3, R0, UR5 ;  /* 0x0000000503037e24 */ /* 0x008fc8000f8e0200 */
[----:B-1----:R-:W-:Y:S01]  /*6ef0*/  IMAD.WIDE R4, R3, 0x4, R4 ;  /* 0x0000000403047825 */ /* 0x002fe200078e0204 */
[----:B------:R-:W-:Y:S01]  /*6f00*/  @!PT LDS RZ, [RZ] ;  /* 0x00000000fffff984 */ /* 0x000fe20000000800 */
[----:B------:R-:W-:Y:S01]  /*6f10*/  @!PT LDS RZ, [RZ] ;  /* 0x00000000fffff984 */ /* 0x000fe20000000800 */
[----:B------:R-:W-:Y:S01]  /*6f20*/  @!PT LDS RZ, [RZ] ;  /* 0x00000000fffff984 */ /* 0x000fe20000000800 */
[----:B------:R-:W-:Y:S01]  /*6f30*/  @!PT LDS RZ, [RZ] ;  /* 0x00000000fffff984 */ /* 0x000fe20000000800 */
[----:B------:R-:W-:Y:S06]  /*6f40*/  MEMBAR.ALL.GPU ;  /* 0x0000000000007992 */ /* 0x000fec000000a000 */
[----:B------:R-:W-:-:S00]  /*6f50*/  ERRBAR ;  /* 0x00000000000079ab */ /* 0x000fc00000000000 */
[----:B------:R-:W-:Y:S06]  /*6f60*/  CGAERRBAR ;  /* 0x00000000000075ab */ /* 0x000fec0000000000 */
[----:B------:R-:W-:Y:S01]  /*6f70*/  STG.E.STRONG.GPU desc[UR22][R4.64], R2 ;  /* 0x0000000204007986 */ /* 0x000fe2000c10f916 */
[----:B------:R-:W-:Y:S05]  /*6f80*/  EXIT ;  /* 0x000000000000794d */ /* 0x000fea0003800000 */
.L_x_82:
[----:B------:R-:W-:-:S00]  /*6f90*/  BRA `(.L_x_82) ;  /* 0xfffffffc00fc7947 */ /* 0x000fc0000383ffff */
[----:B------:R-:W-:-:S00]  /*6fa0*/  NOP ;  /* 0x0000000000007918 */ /* 0x000fc00000000000 */
        /* <DEDUP_REMOVED lines=13> */
.L_x_83:


//--------------------- .nv.shared._ZN7cutlass6KernelINS_4gemm6kernel13TrmmUniversalINS1_11threadblock13MmaMultistageINS1_9GemmShapeILi128ELi64ELi16EEENS_9transform11threadblock44PredicatedTileAccessIteratorTriangularMatrixINS_11MatrixShapeILi128ELi16EEEdNS_6layout8RowMajorELi1ENS8_29PitchLinearWarpRakedThreadMapINS_16PitchLinearShapeILi16ELi128EEELi256ENSG_ILi16ELi2EEELi1EEELNS_8SideModeE1ELNS_8FillModeE0ELNS_8DiagTypeE3ENS_5ArrayIdLi1ELb1EEEEENS9_25RegularTileAccessIteratorISC_dNSD_40RowMajorTensorOpMultiplicand64bCrosswiseELi1ESJ_Li8EEELNS_4arch14CacheOperation4KindE0ENSA_INSB_ILi16ELi64EEEdSE_Li0ENS8_31PitchLinearWarpStripedThreadMapINSG_ILi64ELi16EEELi256ESI_Li1EEELSK_1ELSL_1ELSM_0ESO_EENSQ_ISW_dNSD_40RowMajorTensorOpMultiplicandCongruous64bELi0ESZ_Li8EEELSV_0EdSE_NS4_9MmaPolicyINS1_4warp11MmaTensorOpINS6_ILi32ELi32ELi16EEEdSR_dS11_dSE_NS14_17MmaTensorOpPolicyINST_3MmaINS6_ILi8ELi8ELi4EEELi32EdSE_dNSD_11ColumnMajorEdSE_NST_13OpMultiplyAddEEENSB_ILi1ELi1EEEEELi1ELb0EbEENSB_ILi0ELi0EEES1G_Li1EEELi3ELNS1_23SharedMemoryClearOptionE1EbEENS_8epilogue11threadblock8EpilogueIS7_S1F_Li1ENS1L_22PredicatedTileIteratorINS1L_26OutputTileOptimalThreadMapINS1L_15OutputTileShapeILi64ELi8ELi4ELi1ELi1EEENS1P_ILi1ELi4ELi1ELi1ELi4EEELi256ELi1ELi64EEEdLb0ENSD_9NoPermuteELb1EEENS1K_4warp24FragmentIteratorTensorOpIS16_S19_dNSN_IdLi2ELb1EEESE_EENS1V_20TileIteratorTensorOpIS16_S19_dSE_EENS1L_18SharedLoadIteratorINS1S_18CompactedThreadMapEdLi8EEENS1K_6thread17LinearCombinationIdLi1EddLNS24_9ScaleType4KindE0ELNS_15FloatRoundStyleE2EdEENSB_ILi0ELi4EEELi1ELi1EEENS4_30GemmIdentityThreadblockSwizzleILi1EEELSK_1ELSL_1ELSM_0EEEEEvNT_6ParamsE --------------------------
	.section	.nv.shared._ZN7cutlass6KernelINS_4gemm6kernel13TrmmUniversalINS1_11threadblock13MmaMultistageINS1_9GemmShapeILi128ELi64ELi16EEENS_9transform11threadblock44PredicatedTileAccessIteratorTriangularMatrixINS_11MatrixShapeILi128ELi16EEEdNS_6layout8RowMajorELi1ENS8_29PitchLinearWarpRakedThreadMapINS_16PitchLinearShapeILi16ELi128EEELi256ENSG_ILi16ELi2EEELi1EEELNS_8SideModeE1ELNS_8FillModeE0ELNS_8DiagTypeE3ENS_5ArrayIdLi1ELb1EEEEENS9_25RegularTileAccessIteratorISC_dNSD_40RowMajorTensorOpMultiplicand64bCrosswiseELi1ESJ_Li8EEELNS_4arch14CacheOperation4KindE0ENSA_INSB_ILi16ELi64EEEdSE_Li0ENS8_31PitchLinearWarpStripedThreadMapINSG_ILi64ELi16EEELi256ESI_Li1EEELSK_1ELSL_1ELSM_0ESO_EENSQ_ISW_dNSD_40RowMajorTensorOpMultiplicandCongruous64bELi0ESZ_Li8EEELSV_0EdSE_NS4_9MmaPolicyINS1_4warp11MmaTensorOpINS6_ILi32ELi32ELi16EEEdSR_dS11_dSE_NS14_17MmaTensorOpPolicyINST_3MmaINS6_ILi8ELi8ELi4EEELi32EdSE_dNSD_11ColumnMajorEdSE_NST_13OpMultiplyAddEEENSB_ILi1ELi1EEEEELi1ELb0EbEENSB_ILi0ELi0EEES1G_Li1EEELi3ELNS1_23SharedMemoryClearOptionE1EbEENS_8epilogue11threadblock8EpilogueIS7_S1F_Li1ENS1L_22PredicatedTileIteratorINS1L_26OutputTileOptimalThreadMapINS1L_15OutputTileShapeILi64ELi8ELi4ELi1ELi1EEENS1P_ILi1ELi4ELi1ELi1ELi4EEELi256ELi1ELi64EEEdLb0ENSD_9NoPermuteELb1EEENS1K_4warp24FragmentIteratorTensorOpIS16_S19_dNSN_IdLi2ELb1EEESE_EENS1V_20TileIteratorTensorOpIS16_S19_dSE_EENS1L_18SharedLoadIteratorINS1S_18CompactedThreadMapEdLi8EEENS1K_6thread17LinearCombinationIdLi1EddLNS24_9ScaleType4KindE0ELNS_15FloatRoundStyleE2EdEENSB_ILi0ELi4EEELi1ELi1EEENS4_30GemmIdentityThreadblockSwizzleILi1EEELSK_1ELSL_1ELSM_0EEEEEvNT_6ParamsE,"aw",@nobits
	.sectionflags	@""
	.align	16
	.zero		1024


//--------------------- .nv.shared.reserved.0     --------------------------
	.section	.nv.shared.reserved.0,"aw",@nobits
	.weak		__nv_reservedSMEM_offset_0_alias
	.size		__nv_reservedSMEM_offset_0_alias, 0, 0
	.other		__nv_reservedSMEM_offset_0_alias,@"STO_CUDA_RESERVED_SHARED STV_DEFAULT"
__nv_reservedSMEM_offset_0_alias:
	.zero		0


//--------------------- .nv.global                --------------------------
	.section	.nv.global,"aw",@nobits
.nv.global:
	.type		_ZN39_INTERNAL_c15f3b9d_4_k_cu_8f2a26e3_33684cute1_E,@object
	.size		_ZN39_INTERNAL_c15f3b9d_4_k_cu_8f2a26e3_33684cute1_E,(_ZN39_INTERNAL_c15f3b9d_4_k_cu_8f2a26e3_33684cuda3std3__45__cpo6cbeginE - _ZN39_INTERNAL_c15f3b9d_4_k_cu_8f2a26e3_33684cute1_E)
_ZN39_INTERNAL_c15f3b9d_4_k_cu_8f2a26e3_33684cute1_E:
	.zero		1
	.type		_ZN39_INTERNAL_c15f3b9d_4_k_cu_8f2a26e3_33684cuda3std3__45__cpo6cbeginE,@object
	.size		_ZN39_INTERNAL_c15f3b9d_4_k_cu_8f2a26e3_33684cuda3std3__45__cpo6cbeginE,(_ZN39_INTERNAL_c15f3b9d_4_k_cu_8f2a26e3_33684cuda3std3__48in_placeE - _ZN39_INTERNAL_c15f3b9d_4_k_cu_8f2a26e3_33684cuda3std3__45__cpo6cbeginE)
_ZN39_INTERNAL_c15f3b9d_4_k_cu_8f2a26e3_33684cuda3std3__45__cpo6cbeginE:
	.zero		1
	.type		_ZN39_INTERNAL_c15f3b9d_4_k_cu_8f2a26e3_33684cuda3std3__48in_placeE,@object
	.size		_ZN39_INTERNAL_c15f3b9d_4_k_cu_8f2a26e3_33684cuda3std3__48in_placeE,(_ZN39_INTERNAL_c15f3b9d_4_k_cu_8f2a26e3_33684cuda3std6ranges3__45__cpo9iter_moveE - _ZN39_INTERNAL_c15f3b9d_4_k_cu_8f2a26e3_33684cuda3std3__48in_placeE)
_ZN39_INTERNAL_c15f3b9d_4_k_cu_8f2a26e3_33684cuda3std3__48in_placeE:
	.zero		1
	.type		_ZN39_INTERNAL_c15f3b9d_4_k_cu_8f2a26e3_33684cuda3std6ranges3__45__cpo9iter_moveE,@object
	.size		_ZN39_INTERNAL_c15f3b9d_4_k_cu_8f2a26e3_33684cuda3std6ranges3__45__cpo9iter_moveE,(_ZN39_INTERNAL_c15f3b9d_4_k_cu_8f2a26e3_33684cuda3std3__45__cpo5beginE - _ZN39_INTERNAL_c15f3b9d_4_k_cu_8f2a26e3_33684cuda3std6ranges3__45__cpo9iter_moveE)
_ZN39_INTERNAL_c15f3b9d_4_k_cu_8f2a26e3_33684cuda3std6ranges3__45__cpo9iter_moveE:
	.zero		1
	.type		_ZN39_INTERNAL_c15f3b9d_4_k_cu_8f2a26e3_33684cuda3std3__45__cpo5beginE,@object
	.size		_ZN39_INTERNAL_c15f3b9d_4_k_cu_8f2a26e3_33684cuda3std3__45__cpo5beginE,(_ZN39_INTERNAL_c15f3b9d_4_k_cu_8f2a26e3_33684cuda3std3__441_GLOBAL__N__c15f3b9d_4_k_cu_8f2a26e3_33686ignoreE - _ZN39_INTERNAL_c15f3b9d_4_k_cu_8f2a26e3_33684cuda3std3__45__cpo5beginE)
_ZN39_INTERNAL_c15f3b9d_4_k_cu_8f2a26e3_33684cuda3std3__45__cpo5beginE:
	.zero		1
	.type		_ZN39_INTERNAL_c15f3b9d_4_k_cu_8f2a26e3_33684cuda3std3__441_GLOBAL__N__c15f3b9d_4_k_cu_8f2a26e3_33686ignoreE,@object
	.size		_ZN39_INTERNAL_c15f3b9d_4_k_cu_8f2a26e3_33684cuda3std3__441_GLOBAL__N__c15f3b9d_4_k_cu_8f2a26e3_33686ignoreE,(_ZN39_INTERNAL_c15f3b9d_4_k_cu_8f2a26e3_33684cute7productE - _ZN39_INTERNAL_c15f3b9d_4_k_cu_8f2a26e3_33684cuda3std3__441_GLOBAL__N__c15f3b9d_4_k_cu_8f2a26e3_33686ignoreE)
_ZN39_INTERNAL_c15f3b9d_4_k_cu_8f2a26e3_33684cuda3std3__441_GLOBAL__N__c15f3b9d_4_k_cu_8f2a26e3_33686ignoreE:
	.zero		1
	.type		_ZN39_INTERNAL_c15f3b9d_4_k_cu_8f2a26e3_33684cute7productE,@object
	.size		_ZN39_INTERNAL_c15f3b9d_4_k_cu_8f2a26e3_33684cute7productE,(_ZN39_INTERNAL_c15f3b9d_4_k_cu_8f2a26e3_33684cuda3std3__45__cpo3endE - _ZN39_INTERNAL_c15f3b9d_4_k_cu_8f2a26e3_33684cute7productE)
_ZN39_INTERNAL_c15f3b9d_4_k_cu_8f2a26e3_33684cute7productE:
	.zero		1
	.type		_ZN39_INTERNAL_c15f3b9d_4_k_cu_8f2a26e3_33684cuda3std3__45__cpo3endE,@object
	.size		_ZN39_INTERNAL_c15f3b9d_4_k_cu_8f2a26e3_33684cuda3std3__45__cpo3endE,(_ZN39_INTERNAL_c15f3b9d_4_k_cu_8f2a26e3_33684cuda3std3__419piecewise_constructE - _ZN39_INTERNAL_c15f3b9d_4_k_cu_8f2a26e3_33684cuda3std3__45__cpo3endE)
_ZN39_INTERNAL_c15f3b9d_4_k_cu_8f2a26e3_33684cuda3std3__45__cpo3endE:
	.zero		1
	.type		_ZN39_INTERNAL_c15f3b9d_4_k_cu_8f2a26e3_33684cuda3std3__419piecewise_constructE,@object
	.size		_ZN39_INTERNAL_c15f3b9d_4_k_cu_8f2a26e3_33684cuda3std3__419piecewise_constructE,(_ZN39_INTERNAL_c15f3b9d_4_k_cu_8f2a26e3_33684cuda3std3__45__cpo4cendE - _ZN39_INTERNAL_c15f3b9d_4_k_cu_8f2a26e3_33684cuda3std3__419piecewise_constructE)
_ZN39_INTERNAL_c15f3b9d_4_k_cu_8f2a26e3_33684cuda3std3__419piecewise_constructE:
	.zero		1
	.type		_ZN39_INTERNAL_c15f3b9d_4_k_cu_8f2a26e3_33684cuda3std3__45__cpo4cendE,@object
	.size		_ZN39_INTERNAL_c15f3b9d_4_k_cu_8f2a26e3_33684cuda3std3__45__cpo4cendE,(_ZN39_INTERNAL_c15f3b9d_4_k_cu_8f2a26e3_33684cuda3std6ranges3__45__cpo4swapE - _ZN39_INTERNAL_c15f3b9d_4_k_cu_8f2a26e3_33684cuda3std3__45__cpo4cendE)
_ZN39_INTERNAL_c15f3b9d_4_k_cu_8f2a26e3_33684cuda3std3__45__cpo4cendE:
	.zero		1
	.type		_ZN39_INTERNAL_c15f3b9d_4_k_cu_8f2a26e3_33684cuda3std6ranges3__45__cpo4swapE,@object
	.size		_ZN39_INTERNAL_c15f3b9d_4_k_cu_8f2a26e3_33684cuda3std6ranges3__45__cpo4swapE,(.L_7 - _ZN39_INTERNAL_c15f3b9d_4_k_cu_8f2a26e3_33684cuda3std6ranges3__45__cpo4swapE)
_ZN39_INTERNAL_c15f3b9d_4_k_cu_8f2a26e3_33684cuda3std6ranges3__45__cpo4swapE:
	.zero		1
.L_7:


//--------------------- .nv.constant0._ZN7cutlass6KernelINS_4gemm6kernel13TrmmUniversalINS1_11threadblock13MmaMultistageINS1_9GemmShapeILi128ELi64ELi16EEENS_9transform11threadblock44PredicatedTileAccessIteratorTriangularMatrixINS_11MatrixShapeILi128ELi16EEEdNS_6layout8RowMajorELi1ENS8_29PitchLinearWarpRakedThreadMapINS_16PitchLinearShapeILi16ELi128EEELi256ENSG_ILi16ELi2EEELi1EEELNS_8SideModeE1ELNS_8FillModeE0ELNS_8DiagTypeE3ENS_5ArrayIdLi1ELb1EEEEENS9_25RegularTileAccessIteratorISC_dNSD_40RowMajorTensorOpMultiplicand64bCrosswiseELi1ESJ_Li8EEELNS_4arch14CacheOperation4KindE0ENSA_INSB_ILi16ELi64EEEdSE_Li0ENS8_31PitchLinearWarpStripedThreadMapINSG_ILi64ELi16EEELi256ESI_Li1EEELSK_1ELSL_1ELSM_0ESO_EENSQ_ISW_dNSD_40RowMajorTensorOpMultiplicandCongruous64bELi0ESZ_Li8EEELSV_0EdSE_NS4_9MmaPolicyINS1_4warp11MmaTensorOpINS6_ILi32ELi32ELi16EEEdSR_dS11_dSE_NS14_17MmaTensorOpPolicyINST_3MmaINS6_ILi8ELi8ELi4EEELi32EdSE_dNSD_11ColumnMajorEdSE_NST_13OpMultiplyAddEEENSB_ILi1ELi1EEEEELi1ELb0EbEENSB_ILi0ELi0EEES1G_Li1EEELi3ELNS1_23SharedMemoryClearOptionE1EbEENS_8epilogue11threadblock8EpilogueIS7_S1F_Li1ENS1L_22PredicatedTileIteratorINS1L_26OutputTileOptimalThreadMapINS1L_15OutputTileShapeILi64ELi8ELi4ELi1ELi1EEENS1P_ILi1ELi4ELi1ELi1ELi4EEELi256ELi1ELi64EEEdLb0ENSD_9NoPermuteELb1EEENS1K_4warp24FragmentIteratorTensorOpIS16_S19_dNSN_IdLi2ELb1EEESE_EENS1V_20TileIteratorTensorOpIS16_S19_dSE_EENS1L_18SharedLoadIteratorINS1S_18CompactedThreadMapEdLi8EEENS1K_6thread17LinearCombinationIdLi1EddLNS24_9ScaleType4KindE0ELNS_15FloatRoundStyleE2EdEENSB_ILi0ELi4EEELi1ELi1EEENS4_30GemmIdentityThreadblockSwizzleILi1EEELSK_1ELSL_1ELSM_0EEEEEvNT_6ParamsE --------------------------
	.section	.nv.constant0._ZN7cutlass6KernelINS_4gemm6kernel13TrmmUniversalINS1_11threadblock13MmaMultistageINS1_9GemmShapeILi128ELi64ELi16EEENS_9transform11threadblock44PredicatedTileAccessIteratorTriangularMatrixINS_11MatrixShapeILi128ELi16EEEdNS_6layout8RowMajorELi1ENS8_29PitchLinearWarpRakedThreadMapINS_16PitchLinearShapeILi16ELi128EEELi256ENSG_ILi16ELi2EEELi1EEELNS_8SideModeE1ELNS_8FillModeE0ELNS_8DiagTypeE3ENS_5ArrayIdLi1ELb1EEEEENS9_25RegularTileAccessIteratorISC_dNSD_40RowMajorTensorOpMultiplicand64bCrosswiseELi1ESJ_Li8EEELNS_4arch14CacheOperation4KindE0ENSA_INSB_ILi16ELi64EEEdSE_Li0ENS8_31PitchLinearWarpStripedThreadMapINSG_ILi64ELi16EEELi256ESI_Li1EEELSK_1ELSL_1ELSM_0ESO_EENSQ_ISW_dNSD_40RowMajorTensorOpMultiplicandCongruous64bELi0ESZ_Li8EEELSV_0EdSE_NS4_9MmaPolicyINS1_4warp11MmaTensorOpINS6_ILi32ELi32ELi16EEEdSR_dS11_dSE_NS14_17MmaTensorOpPolicyINST_3MmaINS6_ILi8ELi8ELi4EEELi32EdSE_dNSD_11ColumnMajorEdSE_NST_13OpMultiplyAddEEENSB_ILi1ELi1EEEEELi1ELb0EbEENSB_ILi0ELi0EEES1G_Li1EEELi3ELNS1_23SharedMemoryClearOptionE1EbEENS_8epilogue11threadblock8EpilogueIS7_S1F_Li1ENS1L_22PredicatedTileIteratorINS1L_26OutputTileOptimalThreadMapINS1L_15OutputTileShapeILi64ELi8ELi4ELi1ELi1EEENS1P_ILi1ELi4ELi1ELi1ELi4EEELi256ELi1ELi64EEEdLb0ENSD_9NoPermuteELb1EEENS1K_4warp24FragmentIteratorTensorOpIS16_S19_dNSN_IdLi2ELb1EEESE_EENS1V_20TileIteratorTensorOpIS16_S19_dSE_EENS1L_18SharedLoadIteratorINS1S_18CompactedThreadMapEdLi8EEENS1K_6thread17LinearCombinationIdLi1EddLNS24_9ScaleType4KindE0ELNS_15FloatRoundStyleE2EdEENSB_ILi0ELi4EEELi1ELi1EEENS4_30GemmIdentityThreadblockSwizzleILi1EEELSK_1ELSL_1ELSM_0EEEEEvNT_6ParamsE,"a",@progbits
	.sectionflags	@""
	.align	4
.nv.constant0._ZN7cutlass6KernelINS_4gemm6kernel13TrmmUniversalINS1_11threadblock13MmaMultistageINS1_9GemmShapeILi128ELi64ELi16EEENS_9transform11threadblock44PredicatedTileAccessIteratorTriangularMatrixINS_11MatrixShapeILi128ELi16EEEdNS_6layout8RowMajorELi1ENS8_29PitchLinearWarpRakedThreadMapINS_16PitchLinearShapeILi16ELi128EEELi256ENSG_ILi16ELi2EEELi1EEELNS_8SideModeE1ELNS_8FillModeE0ELNS_8DiagTypeE3ENS_5ArrayIdLi1ELb1EEEEENS9_25RegularTileAccessIteratorISC_dNSD_40RowMajorTensorOpMultiplicand64bCrosswiseELi1ESJ_Li8EEELNS_4arch14CacheOperation4KindE0ENSA_INSB_ILi16ELi64EEEdSE_Li0ENS8_31PitchLinearWarpStripedThreadMapINSG_ILi64ELi16EEELi256ESI_Li1EEELSK_1ELSL_1ELSM_0ESO_EENSQ_ISW_dNSD_40RowMajorTensorOpMultiplicandCongruous64bELi0ESZ_Li8EEELSV_0EdSE_NS4_9MmaPolicyINS1_4warp11MmaTensorOpINS6_ILi32ELi32ELi16EEEdSR_dS11_dSE_NS14_17MmaTensorOpPolicyINST_3MmaINS6_ILi8ELi8ELi4EEELi32EdSE_dNSD_11ColumnMajorEdSE_NST_13OpMultiplyAddEEENSB_ILi1ELi1EEEEELi1ELb0EbEENSB_ILi0ELi0EEES1G_Li1EEELi3ELNS1_23SharedMemoryClearOptionE1EbEENS_8epilogue11threadblock8EpilogueIS7_S1F_Li1ENS1L_22PredicatedTileIteratorINS1L_26OutputTileOptimalThreadMapINS1L_15OutputTileShapeILi64ELi8ELi4ELi1ELi1EEENS1P_ILi1ELi4ELi1ELi1ELi4EEELi256ELi1ELi64EEEdLb0ENSD_9NoPermuteELb1EEENS1K_4warp24FragmentIteratorTensorOpIS16_S19_dNSN_IdLi2ELb1EEESE_EENS1V_20TileIteratorTensorOpIS16_S19_dSE_EENS1L_18SharedLoadIteratorINS1S_18CompactedThreadMapEdLi8EEENS1K_6thread17LinearCombinationIdLi1EddLNS24_9ScaleType4KindE0ELNS_15FloatRoundStyleE2EdEENSB_ILi0ELi4EEELi1ELi1EEENS4_30GemmIdentityThreadblockSwizzleILi1EEELSK_1ELSL_1ELSM_0EEEEEvNT_6ParamsE:
	.zero		824


//--------------------- SYMBOLS --------------------------

	.type		.nv.reservedSmem.offset0,@object
	.size		.nv.reservedSmem.offset0,0x4
